	.target	sm_100a

	.elftype	@"ET_EXEC"


//--------------------- .note.nv.tkinfo           --------------------------
	.section	.note.nv.tkinfo,"",@"SHT_NOTE"
	.sectionflags	@"SHF_NOTE_NV_TKINFO"
	.tkinfo
        /*0018*/ 	.word	0x00000002
        /*0030*/ 	.string	""
        /*0030*/ 	.string	"ptxas"
        /*0030*/ 	.string	"Cuda compilation tools, release 13.0, V13.0.88"
        /*0030*/ 	.string	"Build cuda_13.0.r13.0/compiler.36424714_0"
        /*0030*/ 	.string	"-arch sm_100a -m 64 "



//--------------------- .note.nv.cuinfo           --------------------------
	.section	.note.nv.cuinfo,"",@"SHT_NOTE"
	.sectionflags	@"SHF_NOTE_NV_CUINFO"
        /*0018*/ 	.short	0x0002
        /*001a*/ 	.short	0x0064
        /*001c*/ 	.short	0x0082
	.zero		2


//--------------------- .nv.info                  --------------------------
	.section	.nv.info,"",@"SHT_CUDA_INFO"
	.align	4


	//----- nvinfo : EIATTR_REGCOUNT
	.align		4
        /*0000*/ 	.byte	0x04, 0x2f
        /*0002*/ 	.short	(.L_19 - .L_18)
	.align		4
.L_18:
        /*0004*/ 	.word	index@(_ZN7cutlass13device_kernelINS_4gemm6kernel13GemmUniversalIN4cute5tupleIJiiiiEEENS1_10collective13CollectiveMmaINS1_35MainloopSm100TmaUmmaWarpSpecializedILi8ELi2ELi4ENS5_IJNS4_1CILi4EEENSA_ILi1EEESC_EEEEENS5_IJNSA_ILi128EEENSA_ILi256EEENSA_ILi32EEEEEEfNS5_IJlSC_lEEEfSJ_NS4_8TiledMMAINS4_8MMA_AtomIJNS4_23SM100_MMA_TF32_2x1SM_SSINS_10tfloat32_tESN_fLi128ELi256ELNS4_4UMMA5MajorE0ELSP_0ELNSO_7ScaleInE0ELSQ_0EEEEEENS4_6LayoutINS5_IJSC_SC_SC_EEENS5_IJNSA_ILi0EEESV_SV_EEEEENS5_IJNS4_10UnderscoreESY_SY_EEEEENS4_18SM100_TMA_2SM_LOADENS4_14ComposedLayoutINS4_7SwizzleILi3ELi4ELi3EEENS4_18smem_ptr_flag_bitsILi32EEENST_INS5_IJNSA_ILi8EEESH_EEENS5_IJSH_SC_EEEEEEEvNS4_8identityENS4_28SM100_TMA_2SM_LOAD_MULTICASTES1B_vS1C_EENS_8epilogue10collective18CollectiveEpilogueINS1F_23Sm100TmaWarpSpecializedILi4ELi2ELi16ELb1ELb0EEEJNS5_IJNSA_ILi64EEESG_SH_EEENS5_IJNST_IS1K_SC_EENST_INS5_IJNSA_ILi16EEENSA_ILi2EEEEEENS5_IJSC_SF_EEEEEEEEfSJ_fSJ_NS1F_6fusion15FusionCallbacksIS1J_NS1T_17LinearCombinationIffffLNS_15FloatRoundStyleE2EEES1L_S1S_JEEENS4_5SM1004TMEM4LOAD26SM100_TMEM_LOAD_32dp32b16xENS4_13SM90_TMA_LOADENS12_INS13_ILi2ELi4ELi3EEES16_NST_INS5_IJS17_S1N_EEENS5_IJS1N_SC_EEEEEEENS4_39AutoVectorizingCopyWithAssumedAlignmentILi128EEENS4_14SM90_TMA_STOREES28_S2A_S2A_EEEvvEEEEvNT_6ParamsE)
        /*0008*/ 	.word	0x0000004f


	//----- nvinfo : EIATTR_FRAME_SIZE
	.align		4
.L_19:
        /*000c*/ 	.byte	0x04, 0x11
        /*000e*/ 	.short	(.L_21 - .L_20)
	.align		4
.L_20:
        /*0010*/ 	.word	index@($__internal_2_$__cuda_sm10x_tcgen05_guardrail_trap_unallocated_columns_being_dealloced)
        /*0014*/ 	.word	0x00000000


	//----- nvinfo : EIATTR_FRAME_SIZE
	.align		4
.L_21:
        /*0018*/ 	.byte	0x04, 0x11
        /*001a*/ 	.short	(.L_23 - .L_22)
	.align		4
.L_22:
        /*001c*/ 	.word	index@($__internal_1_$__cuda_sm10x_tcgen05_guardrail_trap_phase_invalid_during_alloc)
        /*0020*/ 	.word	0x00000000


	//----- nvinfo : EIATTR_FRAME_SIZE
	.align		4
.L_23:
        /*0024*/ 	.byte	0x04, 0x11
        /*0026*/ 	.short	(.L_25 - .L_24)
	.align		4
.L_24:
        /*0028*/ 	.word	index@($__internal_0_$__cuda_sm10x_tcgen05_guardrail_trap_col_being_dealloced_not_returned_by_alloc)
        /*002c*/ 	.word	0x00000000


	//----- nvinfo : EIATTR_FRAME_SIZE
	.align		4
.L_25:
        /*0030*/ 	.byte	0x04, 0x11
        /*0032*/ 	.short	(.L_27 - .L_26)
	.align		4
.L_26:
        /*0034*/ 	.word	index@(_ZN7cutlass13device_kernelINS_4gemm6kernel13GemmUniversalIN4cute5tupleIJiiiiEEENS1_10collective13CollectiveMmaINS1_35MainloopSm100TmaUmmaWarpSpecializedILi8ELi2ELi4ENS5_IJNS4_1CILi4EEENSA_ILi1EEESC_EEEEENS5_IJNSA_ILi128EEENSA_ILi256EEENSA_ILi32EEEEEEfNS5_IJlSC_lEEEfSJ_NS4_8TiledMMAINS4_8MMA_AtomIJNS4_23SM100_MMA_TF32_2x1SM_SSINS_10tfloat32_tESN_fLi128ELi256ELNS4_4UMMA5MajorE0ELSP_0ELNSO_7ScaleInE0ELSQ_0EEEEEENS4_6LayoutINS5_IJSC_SC_SC_EEENS5_IJNSA_ILi0EEESV_SV_EEEEENS5_IJNS4_10UnderscoreESY_SY_EEEEENS4_18SM100_TMA_2SM_LOADENS4_14ComposedLayoutINS4_7SwizzleILi3ELi4ELi3EEENS4_18smem_ptr_flag_bitsILi32EEENST_INS5_IJNSA_ILi8EEESH_EEENS5_IJSH_SC_EEEEEEEvNS4_8identityENS4_28SM100_TMA_2SM_LOAD_MULTICASTES1B_vS1C_EENS_8epilogue10collective18CollectiveEpilogueINS1F_23Sm100TmaWarpSpecializedILi4ELi2ELi16ELb1ELb0EEEJNS5_IJNSA_ILi64EEESG_SH_EEENS5_IJNST_IS1K_SC_EENST_INS5_IJNSA_ILi16EEENSA_ILi2EEEEEENS5_IJSC_SF_EEEEEEEEfSJ_fSJ_NS1F_6fusion15FusionCallbacksIS1J_NS1T_17LinearCombinationIffffLNS_15FloatRoundStyleE2EEES1L_S1S_JEEENS4_5SM1004TMEM4LOAD26SM100_TMEM_LOAD_32dp32b16xENS4_13SM90_TMA_LOADENS12_INS13_ILi2ELi4ELi3EEES16_NST_INS5_IJS17_S1N_EEENS5_IJS1N_SC_EEEEEEENS4_39AutoVectorizingCopyWithAssumedAlignmentILi128EEENS4_14SM90_TMA_STOREES28_S2A_S2A_EEEvvEEEEvNT_6ParamsE)
        /*0038*/ 	.word	0x00000000


	//----- nvinfo : EIATTR_MIN_STACK_SIZE
	.align		4
.L_27:
        /*003c*/ 	.byte	0x04, 0x12
        /*003e*/ 	.short	(.L_29 - .L_28)
	.align		4
.L_28:
        /*0040*/ 	.word	index@(_ZN7cutlass13device_kernelINS_4gemm6kernel13GemmUniversalIN4cute5tupleIJiiiiEEENS1_10collective13CollectiveMmaINS1_35MainloopSm100TmaUmmaWarpSpecializedILi8ELi2ELi4ENS5_IJNS4_1CILi4EEENSA_ILi1EEESC_EEEEENS5_IJNSA_ILi128EEENSA_ILi256EEENSA_ILi32EEEEEEfNS5_IJlSC_lEEEfSJ_NS4_8TiledMMAINS4_8MMA_AtomIJNS4_23SM100_MMA_TF32_2x1SM_SSINS_10tfloat32_tESN_fLi128ELi256ELNS4_4UMMA5MajorE0ELSP_0ELNSO_7ScaleInE0ELSQ_0EEEEEENS4_6LayoutINS5_IJSC_SC_SC_EEENS5_IJNSA_ILi0EEESV_SV_EEEEENS5_IJNS4_10UnderscoreESY_SY_EEEEENS4_18SM100_TMA_2SM_LOADENS4_14ComposedLayoutINS4_7SwizzleILi3ELi4ELi3EEENS4_18smem_ptr_flag_bitsILi32EEENST_INS5_IJNSA_ILi8EEESH_EEENS5_IJSH_SC_EEEEEEEvNS4_8identityENS4_28SM100_TMA_2SM_LOAD_MULTICASTES1B_vS1C_EENS_8epilogue10collective18CollectiveEpilogueINS1F_23Sm100TmaWarpSpecializedILi4ELi2ELi16ELb1ELb0EEEJNS5_IJNSA_ILi64EEESG_SH_EEENS5_IJNST_IS1K_SC_EENST_INS5_IJNSA_ILi16EEENSA_ILi2EEEEEENS5_IJSC_SF_EEEEEEEEfSJ_fSJ_NS1F_6fusion15FusionCallbacksIS1J_NS1T_17LinearCombinationIffffLNS_15FloatRoundStyleE2EEES1L_S1S_JEEENS4_5SM1004TMEM4LOAD26SM100_TMEM_LOAD_32dp32b16xENS4_13SM90_TMA_LOADENS12_INS13_ILi2ELi4ELi3EEES16_NST_INS5_IJS17_S1N_EEENS5_IJS1N_SC_EEEEEEENS4_39AutoVectorizingCopyWithAssumedAlignmentILi128EEENS4_14SM90_TMA_STOREES28_S2A_S2A_EEEvvEEEEvNT_6ParamsE)
        /*0044*/ 	.word	0x00000000
.L_29:


//--------------------- .nv.compat                --------------------------
	.section	.nv.compat,"",@"SHT_CUDA_COMPAT_INFO"
	.align	4
        /*0000*/ 	.byte	0x02, 0x09, 0x01, 0x00, 0x02, 0x02, 0x02, 0x00, 0x02, 0x05, 0x05, 0x00, 0x03, 0x07, 0x01, 0x01
        /*0010*/ 	.byte	0x02, 0x03, 0x01, 0x00, 0x02, 0x06, 0x01, 0x00, 0x04, 0x0b, 0x08, 0x00, 0x09, 0x00, 0x00, 0x00
        /*0020*/ 	.byte	0x00, 0x00, 0x00, 0x00


//--------------------- .nv.info._ZN7cutlass13device_kernelINS_4gemm6kernel13GemmUniversalIN4cute5tupleIJiiiiEEENS1_10collective13CollectiveMmaINS1_35MainloopSm100TmaUmmaWarpSpecializedILi8ELi2ELi4ENS5_IJNS4_1CILi4EEENSA_ILi1EEESC_EEEEENS5_IJNSA_ILi128EEENSA_ILi256EEENSA_ILi32EEEEEEfNS5_IJlSC_lEEEfSJ_NS4_8TiledMMAINS4_8MMA_AtomIJNS4_23SM100_MMA_TF32_2x1SM_SSINS_10tfloat32_tESN_fLi128ELi256ELNS4_4UMMA5MajorE0ELSP_0ELNSO_7ScaleInE0ELSQ_0EEEEEENS4_6LayoutINS5_IJSC_SC_SC_EEENS5_IJNSA_ILi0EEESV_SV_EEEEENS5_IJNS4_10UnderscoreESY_SY_EEEEENS4_18SM100_TMA_2SM_LOADENS4_14ComposedLayoutINS4_7SwizzleILi3ELi4ELi3EEENS4_18smem_ptr_flag_bitsILi32EEENST_INS5_IJNSA_ILi8EEESH_EEENS5_IJSH_SC_EEEEEEEvNS4_8identityENS4_28SM100_TMA_2SM_LOAD_MULTICASTES1B_vS1C_EENS_8epilogue10collective18CollectiveEpilogueINS1F_23Sm100TmaWarpSpecializedILi4ELi2ELi16ELb1ELb0EEEJNS5_IJNSA_ILi64EEESG_SH_EEENS5_IJNST_IS1K_SC_EENST_INS5_IJNSA_ILi16EEENSA_ILi2EEEEEENS5_IJSC_SF_EEEEEEEEfSJ_fSJ_NS1F_6fusion15FusionCallbacksIS1J_NS1T_17LinearCombinationIffffLNS_15FloatRoundStyleE2EEES1L_S1S_JEEENS4_5SM1004TMEM4LOAD26SM100_TMEM_LOAD_32dp32b16xENS4_13SM90_TMA_LOADENS12_INS13_ILi2ELi4ELi3EEES16_NST_INS5_IJS17_S1N_EEENS5_IJS1N_SC_EEEEEEENS4_39AutoVectorizingCopyWithAssumedAlignmentILi128EEENS4_14SM90_TMA_STOREES28_S2A_S2A_EEEvvEEEEvNT_6ParamsE --------------------------
	.section	.nv.info._ZN7cutlass13device_kernelINS_4gemm6kernel13GemmUniversalIN4cute5tupleIJiiiiEEENS1_10collective13CollectiveMmaINS1_35MainloopSm100TmaUmmaWarpSpecializedILi8ELi2ELi4ENS5_IJNS4_1CILi4EEENSA_ILi1EEESC_EEEEENS5_IJNSA_ILi128EEENSA_ILi256EEENSA_ILi32EEEEEEfNS5_IJlSC_lEEEfSJ_NS4_8TiledMMAINS4_8MMA_AtomIJNS4_23SM100_MMA_TF32_2x1SM_SSINS_10tfloat32_tESN_fLi128ELi256ELNS4_4UMMA5MajorE0ELSP_0ELNSO_7ScaleInE0ELSQ_0EEEEEENS4_6LayoutINS5_IJSC_SC_SC_EEENS5_IJNSA_ILi0EEESV_SV_EEEEENS5_IJNS4_10UnderscoreESY_SY_EEEEENS4_18SM100_TMA_2SM_LOADENS4_14ComposedLayoutINS4_7SwizzleILi3ELi4ELi3EEENS4_18smem_ptr_flag_bitsILi32EEENST_INS5_IJNSA_ILi8EEESH_EEENS5_IJSH_SC_EEEEEEEvNS4_8identityENS4_28SM100_TMA_2SM_LOAD_MULTICASTES1B_vS1C_EENS_8epilogue10collective18CollectiveEpilogueINS1F_23Sm100TmaWarpSpecializedILi4ELi2ELi16ELb1ELb0EEEJNS5_IJNSA_ILi64EEESG_SH_EEENS5_IJNST_IS1K_SC_EENST_INS5_IJNSA_ILi16EEENSA_ILi2EEEEEENS5_IJSC_SF_EEEEEEEEfSJ_fSJ_NS1F_6fusion15FusionCallbacksIS1J_NS1T_17LinearCombinationIffffLNS_15FloatRoundStyleE2EEES1L_S1S_JEEENS4_5SM1004TMEM4LOAD26SM100_TMEM_LOAD_32dp32b16xENS4_13SM90_TMA_LOADENS12_INS13_ILi2ELi4ELi3EEES16_NST_INS5_IJS17_S1N_EEENS5_IJS1N_SC_EEEEEEENS4_39AutoVectorizingCopyWithAssumedAlignmentILi128EEENS4_14SM90_TMA_STOREES28_S2A_S2A_EEEvvEEEEvNT_6ParamsE,"",@"SHT_CUDA_INFO"
	.sectionflags	@""
	.align	4


	//----- nvinfo : EIATTR_CUDA_API_VERSION
	.align		4
        /*0000*/ 	.byte	0x04, 0x37
        /*0002*/ 	.short	(.L_31 - .L_30)
.L_30:
        /*0004*/ 	.word	0x00000082


	//----- nvinfo : EIATTR_KPARAM_INFO
	.align		4
.L_31:
        /*0008*/ 	.byte	0x04, 0x17
        /*000a*/ 	.short	(.L_33 - .L_32)
.L_32:
        /*000c*/ 	.word	0x00000000
        /*0010*/ 	.short	0x0000
        /*0012*/ 	.short	0x0000
        /*0014*/ 	.byte	0x00, 0xf0, 0x01, 0x20


	//----- nvinfo : EIATTR_AT_ENTRY_FRAGMENTS
	.align		4
.L_33:
        /*0018*/ 	.byte	0x04, 0x4f
        /*001a*/ 	.short	(.L_35 - .L_34)


	//   ....[0]....
.L_34:
        /*001c*/ 	.word	0x00000007


	//----- nvinfo : EIATTR_RESERVED_SMEM_USED
	.align		4
.L_35:
        /*0020*/ 	.byte	0x01, 0x41
	.zero		2


	//----- nvinfo : EIATTR_SPARSE_MMA_MASK
	.align		4
        /*0024*/ 	.byte	0x03, 0x50
        /*0026*/ 	.short	0x0000


	//----- nvinfo : EIATTR_TCGEN05_2CTA_USED
	.align		4
        /*0028*/ 	.byte	0x01, 0x52
	.zero		2


	//----- nvinfo : EIATTR_MAXREG_COUNT
	.align		4
        /*002c*/ 	.byte	0x03, 0x1b
        /*002e*/ 	.short	0x00ff


	//----- nvinfo : EIATTR_NUM_BARRIERS
	.align		4
        /*0030*/ 	.byte	0x02, 0x4c
        /*0032*/ 	.byte	0x07
	.zero		1


	//----- nvinfo : EIATTR_EXTERNS
	.align		4
        /*0034*/ 	.byte	0x04, 0x0f
        /*0036*/ 	.short	(.L_37 - .L_36)


	//   ....[0]....
	.align		4
.L_36:
        /*0038*/ 	.word	index@(__assertfail)


	//----- nvinfo : EIATTR_MERCURY_ISA_VERSION
	.align		4
.L_37:
        /*003c*/ 	.byte	0x03, 0x5f
        /*003e*/ 	.short	0x0101


	//----- nvinfo : EIATTR_INT_WARP_WIDE_INSTR_OFFSETS
	.align		4
        /*0040*/ 	.byte	0x04, 0x31
        /*0042*/ 	.short	(.L_39 - .L_38)


	//   ....[0]....
.L_38:
        /*0044*/ 	.word	0x00000e60


	//   ....[1]....
        /*0048*/ 	.word	0x00000f10


	//   ....[2]....
        /*004c*/ 	.word	0x00004650


	//   ....[3]....
        /*0050*/ 	.word	0x00004680


	//   ....[4]....
        /*0054*/ 	.word	0x000046a0


	//   ....[5]....
        /*0058*/ 	.word	0x000052a0


	//   ....[6]....
        /*005c*/ 	.word	0x00005340


	//   ....[7]....
        /*0060*/ 	.word	0x000053f0


	//   ....[8]....
        /*0064*/ 	.word	0x00005460


	//   ....[9]....
        /*0068*/ 	.word	0x00005510


	//   ....[10]....
        /*006c*/ 	.word	0x000055d0


	//   ....[11]....
        /*0070*/ 	.word	0x00005640


	//   ....[12]....
        /*0074*/ 	.word	0x000056f0


	//   ....[13]....
        /*0078*/ 	.word	0x000057a0


	//   ....[14]....
        /*007c*/ 	.word	0x00005810


	//   ....[15]....
        /*0080*/ 	.word	0x000058d0


	//   ....[16]....
        /*0084*/ 	.word	0x00005990


	//   ....[17]....
        /*0088*/ 	.word	0x00005a00


	//   ....[18]....
        /*008c*/ 	.word	0x00005ab0


	//   ....[19]....
        /*0090*/ 	.word	0x00005b80


	//   ....[20]....
        /*0094*/ 	.word	0x00005bf0


	//   ....[21]....
        /*0098*/ 	.word	0x00005ca0


	//   ....[22]....
        /*009c*/ 	.word	0x00005d70


	//   ....[23]....
        /*00a0*/ 	.word	0x00005de0


	//   ....[24]....
        /*00a4*/ 	.word	0x00005ea0


	//   ....[25]....
        /*00a8*/ 	.word	0x00005f70


	//   ....[26]....
        /*00ac*/ 	.word	0x00006000


	//   ....[27]....
        /*00b0*/ 	.word	0x000060d0


	//   ....[28]....
        /*00b4*/ 	.word	0x000061e0


	//----- nvinfo : EIATTR_COOP_GROUP_MASK_REGIDS
	.align		4
.L_39:
        /*00b8*/ 	.byte	0x04, 0x29
        /*00ba*/ 	.short	(.L_41 - .L_40)


	//   ....[0]....
.L_40:
        /*00bc*/ 	.word	0xffffffff


	//   ....[1]....
        /*00c0*/ 	.word	0xffffffff


	//   ....[2]....
        /*00c4*/ 	.word	0xffffffff


	//   ....[3]....
        /*00c8*/ 	.word	0xffffffff


	//   ....[4]....
        /*00cc*/ 	.word	0xffffffff


	//   ....[5]....
        /*00d0*/ 	.word	0xffffffff


	//   ....[6]....
        /*00d4*/ 	.word	0xffffffff


	//   ....[7]....
        /*00d8*/ 	.word	0xffffffff


	//   ....[8]....
        /*00dc*/ 	.word	0xffffffff


	//   ....[9]....
        /*00e0*/ 	.word	0xffffffff


	//   ....[10]....
        /*00e4*/ 	.word	0xffffffff


	//   ....[11]....
        /*00e8*/ 	.word	0xffffffff


	//   ....[12]....
        /*00ec*/ 	.word	0xffffffff


	//   ....[13]....
        /*00f0*/ 	.word	0xffffffff


	//----- nvinfo : EIATTR_COOP_GROUP_INSTR_OFFSETS
	.align		4
.L_41:
        /*00f4*/ 	.byte	0x04, 0x28
        /*00f6*/ 	.short	(.L_43 - .L_42)


	//   ....[0]....
.L_42:
        /*00f8*/ 	.word	0x000000b0


	//   ....[1]....
        /*00fc*/ 	.word	0x00000520


	//   ....[2]....
        /*0100*/ 	.word	0x00000770


	//   ....[3]....
        /*0104*/ 	.word	0x00000910


	//   ....[4]....
        /*0108*/ 	.word	0x00000a10


	//   ....[5]....
        /*010c*/ 	.word	0x00000b80


	//   ....[6]....
        /*0110*/ 	.word	0x00000d20


	//   ....[7]....
        /*0114*/ 	.word	0x00000f80


	//   ....[8]....
        /*0118*/ 	.word	0x00002300


	//   ....[9]....
        /*011c*/ 	.word	0x00003430


	//   ....[10]....
        /*0120*/ 	.word	0x00003900


	//   ....[11]....
        /*0124*/ 	.word	0x00003930


	//   ....[12]....
        /*0128*/ 	.word	0x00004550


	//   ....[13]....
        /*012c*/ 	.word	0x00004760


	//----- nvinfo : EIATTR_VRC_CTA_INIT_COUNT
	.align		4
.L_43:
        /*0130*/ 	.byte	0x02, 0x4a
        /*0132*/ 	.byte	0x80
	.zero		1


	//----- nvinfo : EIATTR_SYSCALL_OFFSETS
	.align		4
        /*0134*/ 	.byte	0x04, 0x46
        /*0136*/ 	.short	(.L_45 - .L_44)


	//   ....[0]....
.L_44:
        /*0138*/ 	.word	0x00006da0


	//   ....[1]....
        /*013c*/ 	.word	0x00006e90


	//   ....[2]....
        /*0140*/ 	.word	0x00007650


	//   ....[3]....
        /*0144*/ 	.word	0x00007e10


	//   ....[4]....
        /*0148*/ 	.word	0x000085b0


	//   ....[5]....
        /*014c*/ 	.word	0x00008d90


	//   ....[6]....
        /*0150*/ 	.word	0x00009570


	//   ....[7]....
        /*0154*/ 	.word	0x00009d70


	//   ....[8]....
        /*0158*/ 	.word	0x0000a550


	//   ....[9]....
        /*015c*/ 	.word	0x0000ace0


	//----- nvinfo : EIATTR_MBARRIER_INSTR_OFFSETS
	.align		4
.L_45:
        /*0160*/ 	.byte	0x04, 0x39
        /*0162*/ 	.short	(.L_47 - .L_46)


	//   ....[0]....
.L_46:
        /*0164*/ 	.word	0x00000660
        /*0168*/ 	.word	0x000000ff
        /*016c*/ 	.word	0x00000000
        /*0170*/ 	.short	0x0100
        /*0172*/ 	.byte	0x04
	.zero		1


	//   ....[1]....
        /*0174*/ 	.word	0x00000670
        /*0178*/ 	.word	0x000000ff
        /*017c*/ 	.word	0x00000040
        /*0180*/ 	.short	0x0100
        /*0182*/ 	.byte	0x04
	.zero		1


	//   ....[2]....
        /*0184*/ 	.word	0x00000680
        /*0188*/ 	.word	0x000000ff
        /*018c*/ 	.word	0x00000008
        /*0190*/ 	.short	0x0100
        /*0192*/ 	.byte	0x04
	.zero		1


	//   ....[3]....
        /*0194*/ 	.word	0x00000690
        /*0198*/ 	.word	0x000000ff
        /*019c*/ 	.word	0x00000048
        /*01a0*/ 	.short	0x0100
        /*01a2*/ 	.byte	0x04
	.zero		1


	//   ....[4]....
        /*01a4*/ 	.word	0x000006a0
        /*01a8*/ 	.word	0x000000ff
        /*01ac*/ 	.word	0x00000010
        /*01b0*/ 	.short	0x0100
        /*01b2*/ 	.byte	0x04
	.zero		1


	//   ....[5]....
        /*01b4*/ 	.word	0x000006b0
        /*01b8*/ 	.word	0x000000ff
        /*01bc*/ 	.word	0x00000050
        /*01c0*/ 	.short	0x0100
        /*01c2*/ 	.byte	0x04
	.zero		1


	//   ....[6]....
        /*01c4*/ 	.word	0x000006c0
        /*01c8*/ 	.word	0x000000ff
        /*01cc*/ 	.word	0x00000018
        /*01d0*/ 	.short	0x0100
        /*01d2*/ 	.byte	0x04
	.zero		1


	//   ....[7]....
        /*01d4*/ 	.word	0x000006d0
        /*01d8*/ 	.word	0x000000ff
        /*01dc*/ 	.word	0x00000058
        /*01e0*/ 	.short	0x0100
        /*01e2*/ 	.byte	0x04
	.zero		1


	//   ....[8]....
        /*01e4*/ 	.word	0x000006e0
        /*01e8*/ 	.word	0x000000ff
        /*01ec*/ 	.word	0x00000020
        /*01f0*/ 	.short	0x0100
        /*01f2*/ 	.byte	0x04
	.zero		1


	//   ....[9]....
        /*01f4*/ 	.word	0x000006f0
        /*01f8*/ 	.word	0x000000ff
        /*01fc*/ 	.word	0x00000060
        /*0200*/ 	.short	0x0100
        /*0202*/ 	.byte	0x04
	.zero		1


	//   ....[10]....
        /*0204*/ 	.word	0x00000700
        /*0208*/ 	.word	0x000000ff
        /*020c*/ 	.word	0x00000028
        /*0210*/ 	.short	0x0100
        /*0212*/ 	.byte	0x04
	.zero		1


	//   ....[11]....
        /*0214*/ 	.word	0x00000710
        /*0218*/ 	.word	0x000000ff
        /*021c*/ 	.word	0x00000068
        /*0220*/ 	.short	0x0100
        /*0222*/ 	.byte	0x04
	.zero		1


	//   ....[12]....
        /*0224*/ 	.word	0x00000720
        /*0228*/ 	.word	0x000000ff
        /*022c*/ 	.word	0x00000030
        /*0230*/ 	.short	0x0100
        /*0232*/ 	.byte	0x04
	.zero		1


	//   ....[13]....
        /*0234*/ 	.word	0x00000730
        /*0238*/ 	.word	0x000000ff
        /*023c*/ 	.word	0x00000070
        /*0240*/ 	.short	0x0100
        /*0242*/ 	.byte	0x04
	.zero		1


	//   ....[14]....
        /*0244*/ 	.word	0x00000740
        /*0248*/ 	.word	0x000000ff
        /*024c*/ 	.word	0x00000038
        /*0250*/ 	.short	0x0100
        /*0252*/ 	.byte	0x04
	.zero		1


	//   ....[15]....
        /*0254*/ 	.word	0x00000750
        /*0258*/ 	.word	0x000000ff
        /*025c*/ 	.word	0x00000078
        /*0260*/ 	.short	0x0100
        /*0262*/ 	.byte	0x04
	.zero		1


	//   ....[16]....
        /*0264*/ 	.word	0x00000880
        /*0268*/ 	.word	0x000000ff
        /*026c*/ 	.word	0x00000080
        /*0270*/ 	.short	0x0100
        /*0272*/ 	.byte	0x04
	.zero		1


	//   ....[17]....
        /*0274*/ 	.word	0x00000890
        /*0278*/ 	.word	0x000000ff
        /*027c*/ 	.word	0x000000a0
        /*0280*/ 	.short	0x0100
        /*0282*/ 	.byte	0x04
	.zero		1


	//   ....[18]....
        /*0284*/ 	.word	0x000008a0
        /*0288*/ 	.word	0x000000ff
        /*028c*/ 	.word	0x00000088
        /*0290*/ 	.short	0x0100
        /*0292*/ 	.byte	0x04
	.zero		1


	//   ....[19]....
        /*0294*/ 	.word	0x000008b0
        /*0298*/ 	.word	0x000000ff
        /*029c*/ 	.word	0x000000a8
        /*02a0*/ 	.short	0x0100
        /*02a2*/ 	.byte	0x04
	.zero		1


	//   ....[20]....
        /*02a4*/ 	.word	0x000008c0
        /*02a8*/ 	.word	0x000000ff
        /*02ac*/ 	.word	0x00000090
        /*02b0*/ 	.short	0x0100
        /*02b2*/ 	.byte	0x04
	.zero		1


	//   ....[21]....
        /*02b4*/ 	.word	0x000008d0
        /*02b8*/ 	.word	0x000000ff
        /*02bc*/ 	.word	0x000000b0
        /*02c0*/ 	.short	0x0100
        /*02c2*/ 	.byte	0x04
	.zero		1


	//   ....[22]....
        /*02c4*/ 	.word	0x000008e0
        /*02c8*/ 	.word	0x000000ff
        /*02cc*/ 	.word	0x00000098
        /*02d0*/ 	.short	0x0100
        /*02d2*/ 	.byte	0x04
	.zero		1


	//   ....[23]....
        /*02d4*/ 	.word	0x000008f0
        /*02d8*/ 	.word	0x000000ff
        /*02dc*/ 	.word	0x000000b8
        /*02e0*/ 	.short	0x0100
        /*02e2*/ 	.byte	0x04
	.zero		1


	//   ....[24]....
        /*02e4*/ 	.word	0x000009e0
        /*02e8*/ 	.word	0x000000ff
        /*02ec*/ 	.word	0x000000c0
        /*02f0*/ 	.short	0x0100
        /*02f2*/ 	.byte	0x06
	.zero		1


	//   ....[25]....
        /*02f4*/ 	.word	0x000009f0
        /*02f8*/ 	.word	0x000000ff
        /*02fc*/ 	.word	0x000000c8
        /*0300*/ 	.short	0x0100
        /*0302*/ 	.byte	0x06
	.zero		1


	//   ....[26]....
        /*0304*/ 	.word	0x00000b30
        /*0308*/ 	.word	0x000000ff
        /*030c*/ 	.word	0x000000d0
        /*0310*/ 	.short	0x0100
        /*0312*/ 	.byte	0x06
	.zero		1


	//   ....[27]....
        /*0314*/ 	.word	0x00000b40
        /*0318*/ 	.word	0x000000ff
        /*031c*/ 	.word	0x000000e0
        /*0320*/ 	.short	0x0100
        /*0322*/ 	.byte	0x06
	.zero		1


	//   ....[28]....
        /*0324*/ 	.word	0x00000b50
        /*0328*/ 	.word	0x000000ff
        /*032c*/ 	.word	0x000000d8
        /*0330*/ 	.short	0x0100
        /*0332*/ 	.byte	0x06
	.zero		1


	//   ....[29]....
        /*0334*/ 	.word	0x00000b60
        /*0338*/ 	.word	0x000000ff
        /*033c*/ 	.word	0x000000e8
        /*0340*/ 	.short	0x0100
        /*0342*/ 	.byte	0x06
	.zero		1


	//   ....[30]....
        /*0344*/ 	.word	0x00000c90
        /*0348*/ 	.word	0x000000ff
        /*034c*/ 	.word	0x000000f0
        /*0350*/ 	.short	0x0100
        /*0352*/ 	.byte	0x04
	.zero		1


	//   ....[31]....
        /*0354*/ 	.word	0x00000ca0
        /*0358*/ 	.word	0x000000ff
        /*035c*/ 	.word	0x00000110
        /*0360*/ 	.short	0x0100
        /*0362*/ 	.byte	0x04
	.zero		1


	//   ....[32]....
        /*0364*/ 	.word	0x00000cb0
        /*0368*/ 	.word	0x000000ff
        /*036c*/ 	.word	0x000000f8
        /*0370*/ 	.short	0x0100
        /*0372*/ 	.byte	0x04
	.zero		1


	//   ....[33]....
        /*0374*/ 	.word	0x00000cc0
        /*0378*/ 	.word	0x000000ff
        /*037c*/ 	.word	0x00000118
        /*0380*/ 	.short	0x0100
        /*0382*/ 	.byte	0x04
	.zero		1


	//   ....[34]....
        /*0384*/ 	.word	0x00000cd0
        /*0388*/ 	.word	0x000000ff
        /*038c*/ 	.word	0x00000100
        /*0390*/ 	.short	0x0100
        /*0392*/ 	.byte	0x04
	.zero		1


	//   ....[35]....
        /*0394*/ 	.word	0x00000ce0
        /*0398*/ 	.word	0x000000ff
        /*039c*/ 	.word	0x00000120
        /*03a0*/ 	.short	0x0100
        /*03a2*/ 	.byte	0x04
	.zero		1


	//   ....[36]....
        /*03a4*/ 	.word	0x00000cf0
        /*03a8*/ 	.word	0x000000ff
        /*03ac*/ 	.word	0x00000108
        /*03b0*/ 	.short	0x0100
        /*03b2*/ 	.byte	0x04
	.zero		1


	//   ....[37]....
        /*03b4*/ 	.word	0x00000d00
        /*03b8*/ 	.word	0x000000ff
        /*03bc*/ 	.word	0x00000128
        /*03c0*/ 	.short	0x0100
        /*03c2*/ 	.byte	0x04
	.zero		1


	//   ....[38]....
        /*03c4*/ 	.word	0x00000e00
        /*03c8*/ 	.word	0x000000ff
        /*03cc*/ 	.word	0x00000130
        /*03d0*/ 	.short	0x0100
        /*03d2*/ 	.byte	0x04
	.zero		1


	//   ....[39]....
        /*03d4*/ 	.word	0x00000e10
        /*03d8*/ 	.word	0x000000ff
        /*03dc*/ 	.word	0x00000140
        /*03e0*/ 	.short	0x0100
        /*03e2*/ 	.byte	0x04
	.zero		1


	//   ....[40]....
        /*03e4*/ 	.word	0x00000e20
        /*03e8*/ 	.word	0x000000ff
        /*03ec*/ 	.word	0x00000138
        /*03f0*/ 	.short	0x0100
        /*03f2*/ 	.byte	0x04
	.zero		1


	//   ....[41]....
        /*03f4*/ 	.word	0x00000e30
        /*03f8*/ 	.word	0x000000ff
        /*03fc*/ 	.word	0x00000148
        /*0400*/ 	.short	0x0100
        /*0402*/ 	.byte	0x04
	.zero		1


	//   ....[42]....
        /*0404*/ 	.word	0x00000f30
        /*0408*/ 	.word	0x000000ff
        /*040c*/ 	.word	0x00000150
        /*0410*/ 	.short	0x0100
        /*0412*/ 	.byte	0x06
	.zero		1


	//   ....[43]....
        /*0414*/ 	.word	0x00001b40
        /*0418*/ 	.word	0x00000000
        /*041c*/ 	.word	0x00000140
        /*0420*/ 	.short	0x010a
        /*0422*/ 	.byte	0xff
	.zero		1


	//   ....[44]....
        /*0424*/ 	.word	0x00001b70
        /*0428*/ 	.word	0x00000000
        /*042c*/ 	.word	0x00000130
        /*0430*/ 	.short	0x0101
        /*0432*/ 	.byte	0xff
	.zero		1


	//   ....[45]....
        /*0434*/ 	.word	0x00001c10
        /*0438*/ 	.word	0x000000ff
        /*043c*/ 	.word	0x00000040
        /*0440*/ 	.short	0x010a
        /*0442*/ 	.byte	0x04
	.zero		1


	//   ....[46]....
        /*0444*/ 	.word	0x00001ce0
        /*0448*/ 	.word	0x000000ff
        /*044c*/ 	.word	0x00000040
        /*0450*/ 	.short	0x010a
        /*0452*/ 	.byte	0x21
	.zero		1


	//   ....[47]....
        /*0454*/ 	.word	0x00001e90
        /*0458*/ 	.word	0x000000ff
        /*045c*/ 	.word	0x00000040
        /*0460*/ 	.short	0x010a
        /*0462*/ 	.byte	0x05
	.zero		1


	//   ....[48]....
        /*0464*/ 	.word	0x00001fb0
        /*0468*/ 	.word	0x000000ff
        /*046c*/ 	.word	0x000000c8
        /*0470*/ 	.short	0x0101
        /*0472*/ 	.byte	0x0d
	.zero		1


	//   ....[49]....
        /*0474*/ 	.word	0x00001fd0
        /*0478*/ 	.word	0x000000ff
        /*047c*/ 	.word	0x00000040
        /*0480*/ 	.short	0x010a
        /*0482*/ 	.byte	0x04
	.zero		1


	//   ....[50]....
        /*0484*/ 	.word	0x00002050
        /*0488*/ 	.word	0x000000ff
        /*048c*/ 	.word	0x00000040
        /*0490*/ 	.short	0x010a
        /*0492*/ 	.byte	0x09
	.zero		1


	//   ....[51]....
        /*0494*/ 	.word	0x00002220
        /*0498*/ 	.word	0x000000ff
        /*049c*/ 	.word	0x00000040
        /*04a0*/ 	.short	0x010a
        /*04a2*/ 	.byte	0x05
	.zero		1


	//   ....[52]....
        /*04a4*/ 	.word	0x00002330
        /*04a8*/ 	.word	0x00000003
        /*04ac*/ 	.word	0x000000d0
        /*04b0*/ 	.short	0x010a
        /*04b2*/ 	.byte	0xff
	.zero		1


	//   ....[53]....
        /*04b4*/ 	.word	0x00002480
        /*04b8*/ 	.word	0x00000000
        /*04bc*/ 	.word	0x00000000
        /*04c0*/ 	.short	0x0101
        /*04c2*/ 	.byte	0xff
	.zero		1


	//   ....[54]....
        /*04c4*/ 	.word	0x00002a40
        /*04c8*/ 	.word	0x000000ff
        /*04cc*/ 	.word	0x00000000
        /*04d0*/ 	.short	0x010a
        /*04d2*/ 	.byte	0x04
	.zero		1


	//   ....[55]....
        /*04d4*/ 	.word	0x00002ad0
        /*04d8*/ 	.word	0x000000ff
        /*04dc*/ 	.word	0x00000000
        /*04e0*/ 	.short	0x010a
        /*04e2*/ 	.byte	0x05
	.zero		1


	//   ....[56]....
        /*04e4*/ 	.word	0x00002b60
        /*04e8*/ 	.word	0x000000ff
        /*04ec*/ 	.word	0x00000000
        /*04f0*/ 	.short	0x010a
        /*04f2*/ 	.byte	0x05
	.zero		1


	//   ....[57]....
        /*04f4*/ 	.word	0x00002bf0
        /*04f8*/ 	.word	0x000000ff
        /*04fc*/ 	.word	0x00000000
        /*0500*/ 	.short	0x010a
        /*0502*/ 	.byte	0x05
	.zero		1


	//   ....[58]....
        /*0504*/ 	.word	0x00002c80
        /*0508*/ 	.word	0x000000ff
        /*050c*/ 	.word	0x00000000
        /*0510*/ 	.short	0x010a
        /*0512*/ 	.byte	0x05
	.zero		1


	//   ....[59]....
        /*0514*/ 	.word	0x00002d10
        /*0518*/ 	.word	0x000000ff
        /*051c*/ 	.word	0x00000000
        /*0520*/ 	.short	0x010a
        /*0522*/ 	.byte	0x05
	.zero		1


	//   ....[60]....
        /*0524*/ 	.word	0x00002da0
        /*0528*/ 	.word	0x000000ff
        /*052c*/ 	.word	0x00000000
        /*0530*/ 	.short	0x010a
        /*0532*/ 	.byte	0x05
	.zero		1


	//   ....[61]....
        /*0534*/ 	.word	0x00002e40
        /*0538*/ 	.word	0x00000000
        /*053c*/ 	.word	0x00000000
        /*0540*/ 	.short	0x010a
        /*0542*/ 	.byte	0xff
	.zero		1


	//   ....[62]....
        /*0544*/ 	.word	0x00002f80
        /*0548*/ 	.word	0x00000000
        /*054c*/ 	.word	0x00000130
        /*0550*/ 	.short	0x010a
        /*0552*/ 	.byte	0xff
	.zero		1


	//   ....[63]....
        /*0554*/ 	.word	0x00002ff0
        /*0558*/ 	.word	0x00000000
        /*055c*/ 	.word	0x00000000
        /*0560*/ 	.short	0x0101
        /*0562*/ 	.byte	0xff
	.zero		1


	//   ....[64]....
        /*0564*/ 	.word	0x00003010
        /*0568*/ 	.word	0x000000ff
        /*056c*/ 	.word	0x000000e0
        /*0570*/ 	.short	0x010a
        /*0572*/ 	.byte	0x04
	.zero		1


	//   ....[65]....
        /*0574*/ 	.word	0x00003130
        /*0578*/ 	.word	0x00000000
        /*057c*/ 	.word	0x000000d0
        /*0580*/ 	.short	0x010a
        /*0582*/ 	.byte	0xff
	.zero		1


	//   ....[66]....
        /*0584*/ 	.word	0x00003230
        /*0588*/ 	.word	0x00000000
        /*058c*/ 	.word	0x00000000
        /*0590*/ 	.short	0x0101
        /*0592*/ 	.byte	0xff
	.zero		1


	//   ....[67]....
        /*0594*/ 	.word	0x000032c0
        /*0598*/ 	.word	0x000000ff
        /*059c*/ 	.word	0x000000e0
        /*05a0*/ 	.short	0x0106
        /*05a2*/ 	.byte	0x04
	.zero		1


	//   ....[68]....
        /*05a4*/ 	.word	0x000032e0
        /*05a8*/ 	.word	0x000000ff
        /*05ac*/ 	.word	0x000000e0
        /*05b0*/ 	.short	0x010a
        /*05b2*/ 	.byte	0x04
	.zero		1


	//   ....[69]....
        /*05b4*/ 	.word	0x00003370
        /*05b8*/ 	.word	0x000000ff
        /*05bc*/ 	.word	0x000000e0
        /*05c0*/ 	.short	0x0106
        /*05c2*/ 	.byte	0x07
	.zero		1


	//   ....[70]....
        /*05c4*/ 	.word	0x000033b0
        /*05c8*/ 	.word	0x00000000
        /*05cc*/ 	.word	0x000000e0
        /*05d0*/ 	.short	0x010a
        /*05d2*/ 	.byte	0xff
	.zero		1


	//   ....[71]....
        /*05d4*/ 	.word	0x00003600
        /*05d8*/ 	.word	0x000000ff
        /*05dc*/ 	.word	0x00000008
        /*05e0*/ 	.short	0x010a
        /*05e2*/ 	.byte	0x05
	.zero		1


	//   ....[72]....
        /*05e4*/ 	.word	0x00003620
        /*05e8*/ 	.word	0x000000ff
        /*05ec*/ 	.word	0x00000008
        /*05f0*/ 	.short	0x010a
        /*05f2*/ 	.byte	0x05
	.zero		1


	//   ....[73]....
        /*05f4*/ 	.word	0x000037b0
        /*05f8*/ 	.word	0x000000ff
        /*05fc*/ 	.word	0x00000008
        /*0600*/ 	.short	0x010a
        /*0602*/ 	.byte	0x05
	.zero		1


	//   ....[74]....
        /*0604*/ 	.word	0x000037d0
        /*0608*/ 	.word	0x000000ff
        /*060c*/ 	.word	0x00000008
        /*0610*/ 	.short	0x010a
        /*0612*/ 	.byte	0x05
	.zero		1


	//   ....[75]....
        /*0614*/ 	.word	0x00003890
        /*0618*/ 	.word	0x000000ff
        /*061c*/ 	.word	0x00000000
        /*0620*/ 	.short	0x0101
        /*0622*/ 	.byte	0x04
	.zero		1


	//   ....[76]....
        /*0624*/ 	.word	0x00003bd0
        /*0628*/ 	.word	0x00000000
        /*062c*/ 	.word	0x000000d0
        /*0630*/ 	.short	0x010a
        /*0632*/ 	.byte	0xff
	.zero		1


	//   ....[77]....
        /*0634*/ 	.word	0x00003c90
        /*0638*/ 	.word	0x00000000
        /*063c*/ 	.word	0x00000000
        /*0640*/ 	.short	0x0101
        /*0642*/ 	.byte	0xff
	.zero		1


	//   ....[78]....
        /*0644*/ 	.word	0x00003d50
        /*0648*/ 	.word	0x000000ff
        /*064c*/ 	.word	0x00000000
        /*0650*/ 	.short	0x010a
        /*0652*/ 	.byte	0x04
	.zero		1


	//   ....[79]....
        /*0654*/ 	.word	0x00003d60
        /*0658*/ 	.word	0x000000ff
        /*065c*/ 	.word	0x00000110
        /*0660*/ 	.short	0x010a
        /*0662*/ 	.byte	0x1f
	.zero		1


	//   ....[80]....
        /*0664*/ 	.word	0x00003e10
        /*0668*/ 	.word	0x000000ff
        /*066c*/ 	.word	0x00000000
        /*0670*/ 	.short	0x010a
        /*0672*/ 	.byte	0x05
	.zero		1


	//   ....[81]....
        /*0674*/ 	.word	0x00003f40
        /*0678*/ 	.word	0x000000ff
        /*067c*/ 	.word	0x00000000
        /*0680*/ 	.short	0x010a
        /*0682*/ 	.byte	0x04
	.zero		1


	//   ....[82]....
        /*0684*/ 	.word	0x00004240
        /*0688*/ 	.word	0x000000ff
        /*068c*/ 	.word	0x00000000
        /*0690*/ 	.short	0x010a
        /*0692*/ 	.byte	0x04
	.zero		1


	//   ....[83]....
        /*0694*/ 	.word	0x000042d0
        /*0698*/ 	.word	0x000000ff
        /*069c*/ 	.word	0x00000000
        /*06a0*/ 	.short	0x010a
        /*06a2*/ 	.byte	0x05
	.zero		1


	//   ....[84]....
        /*06a4*/ 	.word	0x00004360
        /*06a8*/ 	.word	0x000000ff
        /*06ac*/ 	.word	0x00000000
        /*06b0*/ 	.short	0x010a
        /*06b2*/ 	.byte	0x05
	.zero		1


	//   ....[85]....
        /*06b4*/ 	.word	0x00004400
        /*06b8*/ 	.word	0x00000000
        /*06bc*/ 	.word	0x00000000
        /*06c0*/ 	.short	0x010a
        /*06c2*/ 	.byte	0xff
	.zero		1


	//   ....[86]....
        /*06c4*/ 	.word	0x00004440
        /*06c8*/ 	.word	0x00000000
        /*06cc*/ 	.word	0x00000000
        /*06d0*/ 	.short	0x010a
        /*06d2*/ 	.byte	0xff
	.zero		1


	//   ....[87]....
        /*06d4*/ 	.word	0x000044b0
        /*06d8*/ 	.word	0x000000ff
        /*06dc*/ 	.word	0x00000000
        /*06e0*/ 	.short	0x0101
        /*06e2*/ 	.byte	0x04
	.zero		1


	//   ....[88]....
        /*06e4*/ 	.word	0x000044f0
        /*06e8*/ 	.word	0x000000ff
        /*06ec*/ 	.word	0x00000150
        /*06f0*/ 	.short	0x010a
        /*06f2*/ 	.byte	0x1a
	.zero		1


	//   ....[89]....
        /*06f4*/ 	.word	0x00004540
        /*06f8*/ 	.word	0x000000ff
        /*06fc*/ 	.word	0x00000000
        /*0700*/ 	.short	0x0101
        /*0702*/ 	.byte	0x04
	.zero		1


	//   ....[90]....
        /*0704*/ 	.word	0x00004a50
        /*0708*/ 	.word	0x00000008
        /*070c*/ 	.word	0x000000d0
        /*0710*/ 	.short	0x010a
        /*0712*/ 	.byte	0xff
	.zero		1


	//   ....[91]....
        /*0714*/ 	.word	0x00004bc0
        /*0718*/ 	.word	0x00000000
        /*071c*/ 	.word	0x00000000
        /*0720*/ 	.short	0x0101
        /*0722*/ 	.byte	0xff
	.zero		1


	//   ....[92]....
        /*0724*/ 	.word	0x000050b0
        /*0728*/ 	.word	0x000000ff
        /*072c*/ 	.word	0x000000c8
        /*0730*/ 	.short	0x010a
        /*0732*/ 	.byte	0x15
	.zero		1


	//   ....[93]....
        /*0734*/ 	.word	0x00005240
        /*0738*/ 	.word	0x000000ff
        /*073c*/ 	.word	0x000000a0
        /*0740*/ 	.short	0x010a
        /*0742*/ 	.byte	0x15
	.zero		1


	//   ....[94]....
        /*0744*/ 	.word	0x00005410
        /*0748*/ 	.word	0x000000ff
        /*074c*/ 	.word	0x00000080
        /*0750*/ 	.short	0x010b
        /*0752*/ 	.byte	0x15
	.zero		1


	//   ....[95]....
        /*0754*/ 	.word	0x00005420
        /*0758*/ 	.word	0x000000ff
        /*075c*/ 	.word	0x00000000
        /*0760*/ 	.short	0x0101
        /*0762*/ 	.byte	0x25
	.zero		1


	//   ....[96]....
        /*0764*/ 	.word	0x00005430
        /*0768*/ 	.word	0x000000ff
        /*076c*/ 	.word	0x000000a8
        /*0770*/ 	.short	0x010a
        /*0772*/ 	.byte	0x15
	.zero		1


	//   ....[97]....
        /*0774*/ 	.word	0x000055f0
        /*0778*/ 	.word	0x000000ff
        /*077c*/ 	.word	0x00000088
        /*0780*/ 	.short	0x010b
        /*0782*/ 	.byte	0x15
	.zero		1


	//   ....[98]....
        /*0784*/ 	.word	0x00005600
        /*0788*/ 	.word	0x000000ff
        /*078c*/ 	.word	0x00000000
        /*0790*/ 	.short	0x0101
        /*0792*/ 	.byte	0x1f
	.zero		1


	//   ....[99]....
        /*0794*/ 	.word	0x00005610
        /*0798*/ 	.word	0x000000ff
        /*079c*/ 	.word	0x000000b0
        /*07a0*/ 	.short	0x010a
        /*07a2*/ 	.byte	0x15
	.zero		1


	//   ....[100]....
        /*07a4*/ 	.word	0x000057c0
        /*07a8*/ 	.word	0x000000ff
        /*07ac*/ 	.word	0x00000090
        /*07b0*/ 	.short	0x010b
        /*07b2*/ 	.byte	0x15
	.zero		1


	//   ....[101]....
        /*07b4*/ 	.word	0x000057d0
        /*07b8*/ 	.word	0x000000ff
        /*07bc*/ 	.word	0x00000000
        /*07c0*/ 	.short	0x0101
        /*07c2*/ 	.byte	0x1e
	.zero		1


	//   ....[102]....
        /*07c4*/ 	.word	0x000057e0
        /*07c8*/ 	.word	0x000000ff
        /*07cc*/ 	.word	0x000000b8
        /*07d0*/ 	.short	0x010a
        /*07d2*/ 	.byte	0x15
	.zero		1


	//   ....[103]....
        /*07d4*/ 	.word	0x000059b0
        /*07d8*/ 	.word	0x000000ff
        /*07dc*/ 	.word	0x00000098
        /*07e0*/ 	.short	0x010b
        /*07e2*/ 	.byte	0x15
	.zero		1


	//   ....[104]....
        /*07e4*/ 	.word	0x000059c0
        /*07e8*/ 	.word	0x000000ff
        /*07ec*/ 	.word	0x00000000
        /*07f0*/ 	.short	0x0101
        /*07f2*/ 	.byte	0x1d
	.zero		1


	//   ....[105]....
        /*07f4*/ 	.word	0x000059d0
        /*07f8*/ 	.word	0x000000ff
        /*07fc*/ 	.word	0x000000a0
        /*0800*/ 	.short	0x010a
        /*0802*/ 	.byte	0x15
	.zero		1


	//   ....[106]....
        /*0804*/ 	.word	0x00005ba0
        /*0808*/ 	.word	0x000000ff
        /*080c*/ 	.word	0x00000080
        /*0810*/ 	.short	0x010b
        /*0812*/ 	.byte	0x15
	.zero		1


	//   ....[107]....
        /*0814*/ 	.word	0x00005bb0
        /*0818*/ 	.word	0x000000ff
        /*081c*/ 	.word	0x00000000
        /*0820*/ 	.short	0x0101
        /*0822*/ 	.byte	0x25
	.zero		1


	//   ....[108]....
        /*0824*/ 	.word	0x00005bc0
        /*0828*/ 	.word	0x000000ff
        /*082c*/ 	.word	0x000000a8
        /*0830*/ 	.short	0x010a
        /*0832*/ 	.byte	0x15
	.zero		1


	//   ....[109]....
        /*0834*/ 	.word	0x00005d90
        /*0838*/ 	.word	0x000000ff
        /*083c*/ 	.word	0x00000088
        /*0840*/ 	.short	0x010b
        /*0842*/ 	.byte	0x15
	.zero		1


	//   ....[110]....
        /*0844*/ 	.word	0x00005da0
        /*0848*/ 	.word	0x000000ff
        /*084c*/ 	.word	0x00000000
        /*0850*/ 	.short	0x0101
        /*0852*/ 	.byte	0x1f
	.zero		1


	//   ....[111]....
        /*0854*/ 	.word	0x00005db0
        /*0858*/ 	.word	0x000000ff
        /*085c*/ 	.word	0x000000b0
        /*0860*/ 	.short	0x010a
        /*0862*/ 	.byte	0x15
	.zero		1


	//   ....[112]....
        /*0864*/ 	.word	0x00005f90
        /*0868*/ 	.word	0x000000ff
        /*086c*/ 	.word	0x00000090
        /*0870*/ 	.short	0x010b
        /*0872*/ 	.byte	0x15
	.zero		1


	//   ....[113]....
        /*0874*/ 	.word	0x00005fa0
        /*0878*/ 	.word	0x000000ff
        /*087c*/ 	.word	0x00000000
        /*0880*/ 	.short	0x0101
        /*0882*/ 	.byte	0x1e
	.zero		1


	//   ....[114]....
        /*0884*/ 	.word	0x00005fb0
        /*0888*/ 	.word	0x000000ff
        /*088c*/ 	.word	0x000000b8
        /*0890*/ 	.short	0x010a
        /*0892*/ 	.byte	0x15
	.zero		1


	//   ....[115]....
        /*0894*/ 	.word	0x00006200
        /*0898*/ 	.word	0x000000ff
        /*089c*/ 	.word	0x00000098
        /*08a0*/ 	.short	0x010b
        /*08a2*/ 	.byte	0x15
	.zero		1


	//   ....[116]....
        /*08a4*/ 	.word	0x00006210
        /*08a8*/ 	.word	0x000000ff
        /*08ac*/ 	.word	0x00000000
        /*08b0*/ 	.short	0x0101
        /*08b2*/ 	.byte	0x1d
	.zero		1


	//   ....[117]....
        /*08b4*/ 	.word	0x00006230
        /*08b8*/ 	.word	0x000000ff
        /*08bc*/ 	.word	0x000000a0
        /*08c0*/ 	.short	0x010a
        /*08c2*/ 	.byte	0x15
	.zero		1


	//   ....[118]....
        /*08c4*/ 	.word	0x00006250
        /*08c8*/ 	.word	0x000000ff
        /*08cc*/ 	.word	0x000000a8
        /*08d0*/ 	.short	0x010a
        /*08d2*/ 	.byte	0x15
	.zero		1


	//   ....[119]....
        /*08d4*/ 	.word	0x00006270
        /*08d8*/ 	.word	0x000000ff
        /*08dc*/ 	.word	0x000000b0
        /*08e0*/ 	.short	0x010a
        /*08e2*/ 	.byte	0x15
	.zero		1


	//   ....[120]....
        /*08e4*/ 	.word	0x000062c0
        /*08e8*/ 	.word	0x00000002
        /*08ec*/ 	.word	0x000000b8
        /*08f0*/ 	.short	0x010a
        /*08f2*/ 	.byte	0xff
	.zero		1


	//   ....[121]....
        /*08f4*/ 	.word	0x00006630
        /*08f8*/ 	.word	0x00000003
        /*08fc*/ 	.word	0x000000d0
        /*0900*/ 	.short	0x010a
        /*0902*/ 	.byte	0xff
	.zero		1


	//   ....[122]....
        /*0904*/ 	.word	0x000067b0
        /*0908*/ 	.word	0x00000000
        /*090c*/ 	.word	0x00000000
        /*0910*/ 	.short	0x0101
        /*0912*/ 	.byte	0xff
	.zero		1


	//   ....[123]....
        /*0914*/ 	.word	0x00007320
        /*0918*/ 	.word	0x000000ff
        /*091c*/ 	.word	0x00000080
        /*0920*/ 	.short	0x010a
        /*0922*/ 	.byte	0x2b
	.zero		1


	//   ....[124]....
        /*0924*/ 	.word	0x00007350
        /*0928*/ 	.word	0x00000047
        /*092c*/ 	.word	0x000000f0
        /*0930*/ 	.short	0x010a
        /*0932*/ 	.byte	0xff
	.zero		1


	//   ....[125]....
        /*0934*/ 	.word	0x00007440
        /*0938*/ 	.word	0x000000ff
        /*093c*/ 	.word	0x00000080
        /*0940*/ 	.short	0x010a
        /*0942*/ 	.byte	0x2b
	.zero		1


	//   ....[126]....
        /*0944*/ 	.word	0x00007530
        /*0948*/ 	.word	0x00000047
        /*094c*/ 	.word	0x000000f0
        /*0950*/ 	.short	0x010a
        /*0952*/ 	.byte	0xff
	.zero		1


	//   ....[127]....
        /*0954*/ 	.word	0x00007b40
        /*0958*/ 	.word	0x00000000
        /*095c*/ 	.word	0x00000000
        /*0960*/ 	.short	0x0101
        /*0962*/ 	.byte	0xff
	.zero		1


	//   ....[128]....
        /*0964*/ 	.word	0x00007b50
        /*0968*/ 	.word	0x00000002
        /*096c*/ 	.word	0x00000080
        /*0970*/ 	.short	0x010a
        /*0972*/ 	.byte	0xff
	.zero		1


	//   ....[129]....
        /*0974*/ 	.word	0x00007c30
        /*0978*/ 	.word	0x00000002
        /*097c*/ 	.word	0x00000080
        /*0980*/ 	.short	0x010a
        /*0982*/ 	.byte	0xff
	.zero		1


	//   ....[130]....
        /*0984*/ 	.word	0x000082e0
        /*0988*/ 	.word	0x00000014
        /*098c*/ 	.word	0x00000000
        /*0990*/ 	.short	0x0101
        /*0992*/ 	.byte	0xff
	.zero		1


	//   ....[131]....
        /*0994*/ 	.word	0x00008300
        /*0998*/ 	.word	0x00000006
        /*099c*/ 	.word	0x00000080
        /*09a0*/ 	.short	0x010a
        /*09a2*/ 	.byte	0xff
	.zero		1


	//   ....[132]....
        /*09a4*/ 	.word	0x000083d0
        /*09a8*/ 	.word	0x00000006
        /*09ac*/ 	.word	0x00000080
        /*09b0*/ 	.short	0x010a
        /*09b2*/ 	.byte	0xff
	.zero		1


	//   ....[133]....
        /*09b4*/ 	.word	0x00008a80
        /*09b8*/ 	.word	0x00000014
        /*09bc*/ 	.word	0x00000000
        /*09c0*/ 	.short	0x0101
        /*09c2*/ 	.byte	0xff
	.zero		1


	//   ....[134]....
        /*09c4*/ 	.word	0x00008aa0
        /*09c8*/ 	.word	0x00000000
        /*09cc*/ 	.word	0x00000080
        /*09d0*/ 	.short	0x010a
        /*09d2*/ 	.byte	0xff
	.zero		1


	//   ....[135]....
        /*09d4*/ 	.word	0x00008b70
        /*09d8*/ 	.word	0x00000000
        /*09dc*/ 	.word	0x00000080
        /*09e0*/ 	.short	0x010a
        /*09e2*/ 	.byte	0xff
	.zero		1


	//   ....[136]....
        /*09e4*/ 	.word	0x00009250
        /*09e8*/ 	.word	0x00000014
        /*09ec*/ 	.word	0x00000000
        /*09f0*/ 	.short	0x0101
        /*09f2*/ 	.byte	0xff
	.zero		1


	//   ....[137]....
        /*09f4*/ 	.word	0x00009270
        /*09f8*/ 	.word	0x00000006
        /*09fc*/ 	.word	0x00000080
        /*0a00*/ 	.short	0x010a
        /*0a02*/ 	.byte	0xff
	.zero		1


	//   ....[138]....
        /*0a04*/ 	.word	0x00009340
        /*0a08*/ 	.word	0x00000006
        /*0a0c*/ 	.word	0x00000080
        /*0a10*/ 	.short	0x010a
        /*0a12*/ 	.byte	0xff
	.zero		1


	//   ....[139]....
        /*0a14*/ 	.word	0x00009a50
        /*0a18*/ 	.word	0x00000014
        /*0a1c*/ 	.word	0x00000000
        /*0a20*/ 	.short	0x0101
        /*0a22*/ 	.byte	0xff
	.zero		1


	//   ....[140]....
        /*0a24*/ 	.word	0x00009a70
        /*0a28*/ 	.word	0x00000006
        /*0a2c*/ 	.word	0x00000080
        /*0a30*/ 	.short	0x010a
        /*0a32*/ 	.byte	0xff
	.zero		1


	//   ....[141]....
        /*0a34*/ 	.word	0x00009b40
        /*0a38*/ 	.word	0x00000006
        /*0a3c*/ 	.word	0x00000080
        /*0a40*/ 	.short	0x010a
        /*0a42*/ 	.byte	0xff
	.zero		1


	//   ....[142]....
        /*0a44*/ 	.word	0x0000a230
        /*0a48*/ 	.word	0x00000014
        /*0a4c*/ 	.word	0x00000000
        /*0a50*/ 	.short	0x0101
        /*0a52*/ 	.byte	0xff
	.zero		1


	//   ....[143]....
        /*0a54*/ 	.word	0x0000a250
        /*0a58*/ 	.word	0x00000006
        /*0a5c*/ 	.word	0x00000080
        /*0a60*/ 	.short	0x010a
        /*0a62*/ 	.byte	0xff
	.zero		1


	//   ....[144]....
        /*0a64*/ 	.word	0x0000a320
        /*0a68*/ 	.word	0x00000006
        /*0a6c*/ 	.word	0x00000080
        /*0a70*/ 	.short	0x010a
        /*0a72*/ 	.byte	0xff
	.zero		1


	//   ....[145]....
        /*0a74*/ 	.word	0x0000aa10
        /*0a78*/ 	.word	0x00000014
        /*0a7c*/ 	.word	0x00000000
        /*0a80*/ 	.short	0x0101
        /*0a82*/ 	.byte	0xff
	.zero		1


	//   ....[146]....
        /*0a84*/ 	.word	0x0000aa30
        /*0a88*/ 	.word	0x00000000
        /*0a8c*/ 	.word	0x00000080
        /*0a90*/ 	.short	0x010a
        /*0a92*/ 	.byte	0xff
	.zero		1


	//   ....[147]....
        /*0a94*/ 	.word	0x0000ab00
        /*0a98*/ 	.word	0x00000000
        /*0a9c*/ 	.word	0x00000080
        /*0aa0*/ 	.short	0x010a
        /*0aa2*/ 	.byte	0xff
	.zero		1


	//   ....[148]....
        /*0aa4*/ 	.word	0x0000ad70
        /*0aa8*/ 	.word	0x00000047
        /*0aac*/ 	.word	0x00000000
        /*0ab0*/ 	.short	0x0101
        /*0ab2*/ 	.byte	0xff
	.zero		1


	//   ....[149]....
        /*0ab4*/ 	.word	0x0000b1f0
        /*0ab8*/ 	.word	0x00000000
        /*0abc*/ 	.word	0x00000000
        /*0ac0*/ 	.short	0x0101
        /*0ac2*/ 	.byte	0xff
	.zero		1


	//   ....[150]....
        /*0ac4*/ 	.word	0x0000b4b0
        /*0ac8*/ 	.word	0x000000ff
        /*0acc*/ 	.word	0x00000000
        /*0ad0*/ 	.short	0x0101
        /*0ad2*/ 	.byte	0x04
	.zero		1


	//   ....[151]....
        /*0ad4*/ 	.word	0x0000b4d0
        /*0ad8*/ 	.word	0x00000000
        /*0adc*/ 	.word	0x00000140
        /*0ae0*/ 	.short	0x010a
        /*0ae2*/ 	.byte	0xff
	.zero		1


	//   ....[152]....
        /*0ae4*/ 	.word	0x0000b530
        /*0ae8*/ 	.word	0x00000000
        /*0aec*/ 	.word	0x00000040
        /*0af0*/ 	.short	0x010a
        /*0af2*/ 	.byte	0xff
	.zero		1


	//   ....[153]....
        /*0af4*/ 	.word	0x0000b590
        /*0af8*/ 	.word	0x00000000
        /*0afc*/ 	.word	0x00000040
        /*0b00*/ 	.short	0x010a
        /*0b02*/ 	.byte	0xff
	.zero		1


	//   ....[154]....
        /*0b04*/ 	.word	0x0000b5e0
        /*0b08*/ 	.word	0x00000003
        /*0b0c*/ 	.word	0x000000d0
        /*0b10*/ 	.short	0x010a
        /*0b12*/ 	.byte	0xff
	.zero		1


	//   ....[155]....
        /*0b14*/ 	.word	0x0000b640
        /*0b18*/ 	.word	0x00000000
        /*0b1c*/ 	.word	0x00000000
        /*0b20*/ 	.short	0x010a
        /*0b22*/ 	.byte	0xff
	.zero		1


	//   ....[156]....
        /*0b24*/ 	.word	0x0000b6a0
        /*0b28*/ 	.word	0x00000000
        /*0b2c*/ 	.word	0x00000000
        /*0b30*/ 	.short	0x010a
        /*0b32*/ 	.byte	0xff
	.zero		1


	//   ....[157]....
        /*0b34*/ 	.word	0x0000b700
        /*0b38*/ 	.word	0x00000000
        /*0b3c*/ 	.word	0x00000000
        /*0b40*/ 	.short	0x010a
        /*0b42*/ 	.byte	0xff
	.zero		1


	//   ....[158]....
        /*0b44*/ 	.word	0x0000b760
        /*0b48*/ 	.word	0x00000000
        /*0b4c*/ 	.word	0x00000000
        /*0b50*/ 	.short	0x010a
        /*0b52*/ 	.byte	0xff
	.zero		1


	//   ....[159]....
        /*0b54*/ 	.word	0x0000b7c0
        /*0b58*/ 	.word	0x00000000
        /*0b5c*/ 	.word	0x00000000
        /*0b60*/ 	.short	0x010a
        /*0b62*/ 	.byte	0xff
	.zero		1


	//   ....[160]....
        /*0b64*/ 	.word	0x0000b820
        /*0b68*/ 	.word	0x00000000
        /*0b6c*/ 	.word	0x00000000
        /*0b70*/ 	.short	0x010a
        /*0b72*/ 	.byte	0xff
	.zero		1


	//   ....[161]....
        /*0b74*/ 	.word	0x0000b880
        /*0b78*/ 	.word	0x00000000
        /*0b7c*/ 	.word	0x00000000
        /*0b80*/ 	.short	0x010a
        /*0b82*/ 	.byte	0xff
	.zero		1


	//   ....[162]....
        /*0b84*/ 	.word	0x0000b8d0
        /*0b88*/ 	.word	0x00000000
        /*0b8c*/ 	.word	0x00000130
        /*0b90*/ 	.short	0x010a
        /*0b92*/ 	.byte	0xff
	.zero		1


	//   ....[163]....
        /*0b94*/ 	.word	0x0000b930
        /*0b98*/ 	.word	0x00000000
        /*0b9c*/ 	.word	0x000000e0
        /*0ba0*/ 	.short	0x010a
        /*0ba2*/ 	.byte	0xff
	.zero		1


	//   ....[164]....
        /*0ba4*/ 	.word	0x0000b980
        /*0ba8*/ 	.word	0x00000000
        /*0bac*/ 	.word	0x000000d0
        /*0bb0*/ 	.short	0x010a
        /*0bb2*/ 	.byte	0xff
	.zero		1


	//   ....[165]....
        /*0bb4*/ 	.word	0x0000b9e0
        /*0bb8*/ 	.word	0x00000000
        /*0bbc*/ 	.word	0x000000e0
        /*0bc0*/ 	.short	0x010a
        /*0bc2*/ 	.byte	0xff
	.zero		1


	//   ....[166]....
        /*0bc4*/ 	.word	0x0000ba40
        /*0bc8*/ 	.word	0x00000005
        /*0bcc*/ 	.word	0x00000008
        /*0bd0*/ 	.short	0x010a
        /*0bd2*/ 	.byte	0xff
	.zero		1


	//   ....[167]....
        /*0bd4*/ 	.word	0x0000bb30
        /*0bd8*/ 	.word	0x00000003
        /*0bdc*/ 	.word	0x00000008
        /*0be0*/ 	.short	0x010a
        /*0be2*/ 	.byte	0xff
	.zero		1


	//   ....[168]....
        /*0be4*/ 	.word	0x0000bb80
        /*0be8*/ 	.word	0x00000000
        /*0bec*/ 	.word	0x000000d0
        /*0bf0*/ 	.short	0x010a
        /*0bf2*/ 	.byte	0xff
	.zero		1


	//   ....[169]....
        /*0bf4*/ 	.word	0x0000bbe0
        /*0bf8*/ 	.word	0x00000000
        /*0bfc*/ 	.word	0x00000110
        /*0c00*/ 	.short	0x010a
        /*0c02*/ 	.byte	0xff
	.zero		1


	//   ....[170]....
        /*0c04*/ 	.word	0x0000bc40
        /*0c08*/ 	.word	0x00000000
        /*0c0c*/ 	.word	0x00000000
        /*0c10*/ 	.short	0x010a
        /*0c12*/ 	.byte	0xff
	.zero		1


	//   ....[171]....
        /*0c14*/ 	.word	0x0000bca0
        /*0c18*/ 	.word	0x00000000
        /*0c1c*/ 	.word	0x00000000
        /*0c20*/ 	.short	0x010a
        /*0c22*/ 	.byte	0xff
	.zero		1


	//   ....[172]....
        /*0c24*/ 	.word	0x0000bd00
        /*0c28*/ 	.word	0x00000000
        /*0c2c*/ 	.word	0x00000000
        /*0c30*/ 	.short	0x010a
        /*0c32*/ 	.byte	0xff
	.zero		1


	//   ....[173]....
        /*0c34*/ 	.word	0x0000bd60
        /*0c38*/ 	.word	0x00000000
        /*0c3c*/ 	.word	0x00000000
        /*0c40*/ 	.short	0x010a
        /*0c42*/ 	.byte	0xff
	.zero		1


	//   ....[174]....
        /*0c44*/ 	.word	0x0000bdc0
        /*0c48*/ 	.word	0x00000000
        /*0c4c*/ 	.word	0x00000150
        /*0c50*/ 	.short	0x010a
        /*0c52*/ 	.byte	0xff
	.zero		1


	//   ....[175]....
        /*0c54*/ 	.word	0x0000be10
        /*0c58*/ 	.word	0x00000008
        /*0c5c*/ 	.word	0x000000d0
        /*0c60*/ 	.short	0x010a
        /*0c62*/ 	.byte	0xff
	.zero		1


	//   ....[176]....
        /*0c64*/ 	.word	0x0000be70
        /*0c68*/ 	.word	0x00000000
        /*0c6c*/ 	.word	0x000000c8
        /*0c70*/ 	.short	0x010a
        /*0c72*/ 	.byte	0xff
	.zero		1


	//   ....[177]....
        /*0c74*/ 	.word	0x0000bed0
        /*0c78*/ 	.word	0x00000000
        /*0c7c*/ 	.word	0x000000a0
        /*0c80*/ 	.short	0x010a
        /*0c82*/ 	.byte	0xff
	.zero		1


	//   ....[178]....
        /*0c84*/ 	.word	0x0000bf30
        /*0c88*/ 	.word	0x00000000
        /*0c8c*/ 	.word	0x000000a8
        /*0c90*/ 	.short	0x010a
        /*0c92*/ 	.byte	0xff
	.zero		1


	//   ....[179]....
        /*0c94*/ 	.word	0x0000bf90
        /*0c98*/ 	.word	0x00000000
        /*0c9c*/ 	.word	0x000000b0
        /*0ca0*/ 	.short	0x010a
        /*0ca2*/ 	.byte	0xff
	.zero		1


	//   ....[180]....
        /*0ca4*/ 	.word	0x0000bff0
        /*0ca8*/ 	.word	0x00000000
        /*0cac*/ 	.word	0x000000b8
        /*0cb0*/ 	.short	0x010a
        /*0cb2*/ 	.byte	0xff
	.zero		1


	//   ....[181]....
        /*0cb4*/ 	.word	0x0000c050
        /*0cb8*/ 	.word	0x00000000
        /*0cbc*/ 	.word	0x000000a0
        /*0cc0*/ 	.short	0x010a
        /*0cc2*/ 	.byte	0xff
	.zero		1


	//   ....[182]....
        /*0cc4*/ 	.word	0x0000c0b0
        /*0cc8*/ 	.word	0x00000000
        /*0ccc*/ 	.word	0x000000a8
        /*0cd0*/ 	.short	0x010a
        /*0cd2*/ 	.byte	0xff
	.zero		1


	//   ....[183]....
        /*0cd4*/ 	.word	0x0000c110
        /*0cd8*/ 	.word	0x00000000
        /*0cdc*/ 	.word	0x000000b0
        /*0ce0*/ 	.short	0x010a
        /*0ce2*/ 	.byte	0xff
	.zero		1


	//   ....[184]....
        /*0ce4*/ 	.word	0x0000c170
        /*0ce8*/ 	.word	0x00000000
        /*0cec*/ 	.word	0x000000b8
        /*0cf0*/ 	.short	0x010a
        /*0cf2*/ 	.byte	0xff
	.zero		1


	//   ....[185]....
        /*0cf4*/ 	.word	0x0000c1d0
        /*0cf8*/ 	.word	0x00000000
        /*0cfc*/ 	.word	0x000000a0
        /*0d00*/ 	.short	0x010a
        /*0d02*/ 	.byte	0xff
	.zero		1


	//   ....[186]....
        /*0d04*/ 	.word	0x0000c230
        /*0d08*/ 	.word	0x00000000
        /*0d0c*/ 	.word	0x000000a8
        /*0d10*/ 	.short	0x010a
        /*0d12*/ 	.byte	0xff
	.zero		1


	//   ....[187]....
        /*0d14*/ 	.word	0x0000c290
        /*0d18*/ 	.word	0x00000002
        /*0d1c*/ 	.word	0x000000b0
        /*0d20*/ 	.short	0x010a
        /*0d22*/ 	.byte	0xff
	.zero		1


	//   ....[188]....
        /*0d24*/ 	.word	0x0000c2e0
        /*0d28*/ 	.word	0x00000003
        /*0d2c*/ 	.word	0x000000d0
        /*0d30*/ 	.short	0x010a
        /*0d32*/ 	.byte	0xff
	.zero		1


	//   ....[189]....
        /*0d34*/ 	.word	0x0000c340
        /*0d38*/ 	.word	0x00000002
        /*0d3c*/ 	.word	0x00000080
        /*0d40*/ 	.short	0x010a
        /*0d42*/ 	.byte	0xff
	.zero		1


	//   ....[190]....
        /*0d44*/ 	.word	0x0000c390
        /*0d48*/ 	.word	0x00000047
        /*0d4c*/ 	.word	0x000000f0
        /*0d50*/ 	.short	0x010a
        /*0d52*/ 	.byte	0xff
	.zero		1


	//   ....[191]....
        /*0d54*/ 	.word	0x0000c3e0
        /*0d58*/ 	.word	0x00000002
        /*0d5c*/ 	.word	0x00000080
        /*0d60*/ 	.short	0x010a
        /*0d62*/ 	.byte	0xff
	.zero		1


	//   ....[192]....
        /*0d64*/ 	.word	0x0000c430
        /*0d68*/ 	.word	0x00000006
        /*0d6c*/ 	.word	0x00000080
        /*0d70*/ 	.short	0x010a
        /*0d72*/ 	.byte	0xff
	.zero		1


	//   ....[193]....
        /*0d74*/ 	.word	0x0000c480
        /*0d78*/ 	.word	0x00000000
        /*0d7c*/ 	.word	0x00000080
        /*0d80*/ 	.short	0x010a
        /*0d82*/ 	.byte	0xff
	.zero		1


	//   ....[194]....
        /*0d84*/ 	.word	0x0000c4d0
        /*0d88*/ 	.word	0x00000006
        /*0d8c*/ 	.word	0x00000080
        /*0d90*/ 	.short	0x010a
        /*0d92*/ 	.byte	0xff
	.zero		1


	//   ....[195]....
        /*0d94*/ 	.word	0x0000c520
        /*0d98*/ 	.word	0x00000006
        /*0d9c*/ 	.word	0x00000080
        /*0da0*/ 	.short	0x010a
        /*0da2*/ 	.byte	0xff
	.zero		1


	//   ....[196]....
        /*0da4*/ 	.word	0x0000c570
        /*0da8*/ 	.word	0x00000006
        /*0dac*/ 	.word	0x00000080
        /*0db0*/ 	.short	0x010a
        /*0db2*/ 	.byte	0xff
	.zero		1


	//   ....[197]....
        /*0db4*/ 	.word	0x0000c5c0
        /*0db8*/ 	.word	0x00000000
        /*0dbc*/ 	.word	0x00000080
        /*0dc0*/ 	.short	0x010a
        /*0dc2*/ 	.byte	0xff
	.zero		1


	//----- nvinfo : EIATTR_NUM_MBARRIERS
	.align		4
.L_47:
        /*0dc4*/ 	.byte	0x03, 0x38
        /*0dc6*/ 	.short	0x002b


	//----- nvinfo : EIATTR_EXIT_INSTR_OFFSETS
	.align		4
        /*0dc8*/ 	.byte	0x04, 0x1c
        /*0dca*/ 	.short	(.L_49 - .L_48)


	//   ....[0]....
.L_48:
        /*0dcc*/ 	.word	0x00002e70


	//   ....[1]....
        /*0dd0*/ 	.word	0x00003380


	//   ....[2]....
        /*0dd4*/ 	.word	0x000033e0


	//   ....[3]....
        /*0dd8*/ 	.word	0x00004770


	//   ....[4]....
        /*0ddc*/ 	.word	0x000062f0


	//   ....[5]....
        /*0de0*/ 	.word	0x00006330


	//   ....[6]....
        /*0de4*/ 	.word	0x0000b390


	//   ....[7]....
        /*0de8*/ 	.word	0x0000b410


	//   ....[8]....
        /*0dec*/ 	.word	0x0000b440


	//   ....[9]....
        /*0df0*/ 	.word	0x0000b4c0


	//----- nvinfo : EIATTR_MAX_THREADS
	.align		4
.L_49:
        /*0df4*/ 	.byte	0x04, 0x05
        /*0df6*/ 	.short	(.L_51 - .L_50)
.L_50:
        /*0df8*/ 	.word	0x00000100
        /*0dfc*/ 	.word	0x00000001
        /*0e00*/ 	.word	0x00000001


	//----- nvinfo : EIATTR_CRS_STACK_SIZE
	.align		4
.L_51:
        /*0e04*/ 	.byte	0x04, 0x1e
        /*0e06*/ 	.short	(.L_53 - .L_52)
.L_52:
        /*0e08*/ 	.word	0x00000000


	//----- nvinfo : EIATTR_CBANK_PARAM_SIZE
	.align		4
.L_53:
        /*0e0c*/ 	.byte	0x03, 0x19
        /*0e0e*/ 	.short	0x0800


	//----- nvinfo : EIATTR_PARAM_CBANK
	.align		4
        /*0e10*/ 	.byte	0x04, 0x0a
        /*0e12*/ 	.short	(.L_55 - .L_54)
	.align		4
.L_54:
        /*0e14*/ 	.word	index@(.nv.constant0._ZN7cutlass13device_kernelINS_4gemm6kernel13GemmUniversalIN4cute5tupleIJiiiiEEENS1_10collective13CollectiveMmaINS1_35MainloopSm100TmaUmmaWarpSpecializedILi8ELi2ELi4ENS5_IJNS4_1CILi4EEENSA_ILi1EEESC_EEEEENS5_IJNSA_ILi128EEENSA_ILi256EEENSA_ILi32EEEEEEfNS5_IJlSC_lEEEfSJ_NS4_8TiledMMAINS4_8MMA_AtomIJNS4_23SM100_MMA_TF32_2x1SM_SSINS_10tfloat32_tESN_fLi128ELi256ELNS4_4UMMA5MajorE0ELSP_0ELNSO_7ScaleInE0ELSQ_0EEEEEENS4_6LayoutINS5_IJSC_SC_SC_EEENS5_IJNSA_ILi0EEESV_SV_EEEEENS5_IJNS4_10UnderscoreESY_SY_EEEEENS4_18SM100_TMA_2SM_LOADENS4_14ComposedLayoutINS4_7SwizzleILi3ELi4ELi3EEENS4_18smem_ptr_flag_bitsILi32EEENST_INS5_IJNSA_ILi8EEESH_EEENS5_IJSH_SC_EEEEEEEvNS4_8identityENS4_28SM100_TMA_2SM_LOAD_MULTICASTES1B_vS1C_EENS_8epilogue10collective18CollectiveEpilogueINS1F_23Sm100TmaWarpSpecializedILi4ELi2ELi16ELb1ELb0EEEJNS5_IJNSA_ILi64EEESG_SH_EEENS5_IJNST_IS1K_SC_EENST_INS5_IJNSA_ILi16EEENSA_ILi2EEEEEENS5_IJSC_SF_EEEEEEEEfSJ_fSJ_NS1F_6fusion15FusionCallbacksIS1J_NS1T_17LinearCombinationIffffLNS_15FloatRoundStyleE2EEES1L_S1S_JEEENS4_5SM1004TMEM4LOAD26SM100_TMEM_LOAD_32dp32b16xENS4_13SM90_TMA_LOADENS12_INS13_ILi2ELi4ELi3EEES16_NST_INS5_IJS17_S1N_EEENS5_IJS1N_SC_EEEEEEENS4_39AutoVectorizingCopyWithAssumedAlignmentILi128EEENS4_14SM90_TMA_STOREES28_S2A_S2A_EEEvvEEEEvNT_6ParamsE)
        /*0e18*/ 	.short	0x0380
        /*0e1a*/ 	.short	0x0800


	//----- nvinfo : EIATTR_SW_WAR
	.align		4
.L_55:
        /*0e1c*/ 	.byte	0x04, 0x36
        /*0e1e*/ 	.short	(.L_57 - .L_56)
.L_56:
        /*0e20*/ 	.word	0x00000008
.L_57:


//--------------------- .nv.callgraph             --------------------------
	.section	.nv.callgraph,"",@"SHT_CUDA_CALLGRAPH"
	.align	4
	.sectionentsize	8
	.align		4
        /*0000*/ 	.word	0x00000000
	.align		4
        /*0004*/ 	.word	0xffffffff
	.align		4
        /*0008*/ 	.word	index@(_ZN7cutlass13device_kernelINS_4gemm6kernel13GemmUniversalIN4cute5tupleIJiiiiEEENS1_10collective13CollectiveMmaINS1_35MainloopSm100TmaUmmaWarpSpecializedILi8ELi2ELi4ENS5_IJNS4_1CILi4EEENSA_ILi1EEESC_EEEEENS5_IJNSA_ILi128EEENSA_ILi256EEENSA_ILi32EEEEEEfNS5_IJlSC_lEEEfSJ_NS4_8TiledMMAINS4_8MMA_AtomIJNS4_23SM100_MMA_TF32_2x1SM_SSINS_10tfloat32_tESN_fLi128ELi256ELNS4_4UMMA5MajorE0ELSP_0ELNSO_7ScaleInE0ELSQ_0EEEEEENS4_6LayoutINS5_IJSC_SC_SC_EEENS5_IJNSA_ILi0EEESV_SV_EEEEENS5_IJNS4_10UnderscoreESY_SY_EEEEENS4_18SM100_TMA_2SM_LOADENS4_14ComposedLayoutINS4_7SwizzleILi3ELi4ELi3EEENS4_18smem_ptr_flag_bitsILi32EEENST_INS5_IJNSA_ILi8EEESH_EEENS5_IJSH_SC_EEEEEEEvNS4_8identityENS4_28SM100_TMA_2SM_LOAD_MULTICASTES1B_vS1C_EENS_8epilogue10collective18CollectiveEpilogueINS1F_23Sm100TmaWarpSpecializedILi4ELi2ELi16ELb1ELb0EEEJNS5_IJNSA_ILi64EEESG_SH_EEENS5_IJNST_IS1K_SC_EENST_INS5_IJNSA_ILi16EEENSA_ILi2EEEEEENS5_IJSC_SF_EEEEEEEEfSJ_fSJ_NS1F_6fusion15FusionCallbacksIS1J_NS1T_17LinearCombinationIffffLNS_15FloatRoundStyleE2EEES1L_S1S_JEEENS4_5SM1004TMEM4LOAD26SM100_TMEM_LOAD_32dp32b16xENS4_13SM90_TMA_LOADENS12_INS13_ILi2ELi4ELi3EEES16_NST_INS5_IJS17_S1N_EEENS5_IJS1N_SC_EEEEEEENS4_39AutoVectorizingCopyWithAssumedAlignmentILi128EEENS4_14SM90_TMA_STOREES28_S2A_S2A_EEEvvEEEEvNT_6ParamsE)
	.align		4
        /*000c*/ 	.word	index@(__assertfail)
	.align		4
        /*0010*/ 	.word	0x00000000
	.align		4
        /*0014*/ 	.word	0xfffffffe
	.align		4
        /*0018*/ 	.word	0x00000000
	.align		4
        /*001c*/ 	.word	0xfffffffd
	.align		4
        /*0020*/ 	.word	0x00000000
	.align		4
        /*0024*/ 	.word	0xfffffffc


//--------------------- .nv.constant4             --------------------------
	.section	.nv.constant4,"a",@progbits
	.align	8
	.align		8
.nv.constant4:
        /*0000*/ 	.dword	__assertfail
	.align		8
        /*0008*/ 	.dword	__unnamed_1
	.align		8
        /*0010*/ 	.dword	__unnamed_2
	.align		8
        /*0018*/ 	.dword	_ZN40_INTERNAL_91be5ca7_4_k_cu_f6239f20_179334cuda3std3__45__cpo5beginE
	.align		8
        /*0020*/ 	.dword	_ZN40_INTERNAL_91be5ca7_4_k_cu_f6239f20_179334cuda3std3__45__cpo3endE
	.align		8
        /*0028*/ 	.dword	_ZN40_INTERNAL_91be5ca7_4_k_cu_f6239f20_179334cuda3std3__45__cpo6cbeginE
	.align		8
        /*0030*/ 	.dword	_ZN40_INTERNAL_91be5ca7_4_k_cu_f6239f20_179334cuda3std3__45__cpo4cendE
	.align		8
        /*0038*/ 	.dword	_ZN40_INTERNAL_91be5ca7_4_k_cu_f6239f20_179334cuda3std3__442_GLOBAL__N__91be5ca7_4_k_cu_f6239f20_179336ignoreE
	.align		8
        /*0040*/ 	.dword	_ZN40_INTERNAL_91be5ca7_4_k_cu_f6239f20_179334cuda3std3__419piecewise_constructE
	.align		8
        /*0048*/ 	.dword	_ZN40_INTERNAL_91be5ca7_4_k_cu_f6239f20_179334cuda3std3__48in_placeE
	.align		8
        /*0050*/ 	.dword	_ZN40_INTERNAL_91be5ca7_4_k_cu_f6239f20_179334cuda3std6ranges3__45__cpo4swapE
	.align		8
        /*0058*/ 	.dword	_ZN40_INTERNAL_91be5ca7_4_k_cu_f6239f20_179334cuda3std6ranges3__45__cpo9iter_moveE
	.align		8
        /*0060*/ 	.dword	_ZN40_INTERNAL_91be5ca7_4_k_cu_f6239f20_179334cute7productE
	.align		8
        /*0068*/ 	.dword	_ZN40_INTERNAL_91be5ca7_4_k_cu_f6239f20_179334cute1_E
	.align		8
        /*0070*/ 	.dword	$str$25
	.align		8
        /*0078*/ 	.dword	$str$26
	.align		8
        /*0080*/ 	.dword	$str$27
	.align		8
        /*0088*/ 	.dword	$str$28


//--------------------- .text._ZN7cutlass13device_kernelINS_4gemm6kernel13GemmUniversalIN4cute5tupleIJiiiiEEENS1_10collective13CollectiveMmaINS1_35MainloopSm100TmaUmmaWarpSpecializedILi8ELi2ELi4ENS5_IJNS4_1CILi4EEENSA_ILi1EEESC_EEEEENS5_IJNSA_ILi128EEENSA_ILi256EEENSA_ILi32EEEEEEfNS5_IJlSC_lEEEfSJ_NS4_8TiledMMAINS4_8MMA_AtomIJNS4_23SM100_MMA_TF32_2x1SM_SSINS_10tfloat32_tESN_fLi128ELi256ELNS4_4UMMA5MajorE0ELSP_0ELNSO_7ScaleInE0ELSQ_0EEEEEENS4_6LayoutINS5_IJSC_SC_SC_EEENS5_IJNSA_ILi0EEESV_SV_EEEEENS5_IJNS4_10UnderscoreESY_SY_EEEEENS4_18SM100_TMA_2SM_LOADENS4_14ComposedLayoutINS4_7SwizzleILi3ELi4ELi3EEENS4_18smem_ptr_flag_bitsILi32EEENST_INS5_IJNSA_ILi8EEESH_EEENS5_IJSH_SC_EEEEEEEvNS4_8identityENS4_28SM100_TMA_2SM_LOAD_MULTICASTES1B_vS1C_EENS_8epilogue10collective18CollectiveEpilogueINS1F_23Sm100TmaWarpSpecializedILi4ELi2ELi16ELb1ELb0EEEJNS5_IJNSA_ILi64EEESG_SH_EEENS5_IJNST_IS1K_SC_EENST_INS5_IJNSA_ILi16EEENSA_ILi2EEEEEENS5_IJSC_SF_EEEEEEEEfSJ_fSJ_NS1F_6fusion15FusionCallbacksIS1J_NS1T_17LinearCombinationIffffLNS_15FloatRoundStyleE2EEES1L_S1S_JEEENS4_5SM1004TMEM4LOAD26SM100_TMEM_LOAD_32dp32b16xENS4_13SM90_TMA_LOADENS12_INS13_ILi2ELi4ELi3EEES16_NST_INS5_IJS17_S1N_EEENS5_IJS1N_SC_EEEEEEENS4_39AutoVectorizingCopyWithAssumedAlignmentILi128EEENS4_14SM90_TMA_STOREES28_S2A_S2A_EEEvvEEEEvNT_6ParamsE --------------------------
	.section	.text._ZN7cutlass13device_kernelINS_4gemm6kernel13GemmUniversalIN4cute5tupleIJiiiiEEENS1_10collective13CollectiveMmaINS1_35MainloopSm100TmaUmmaWarpSpecializedILi8ELi2ELi4ENS5_IJNS4_1CILi4EEENSA_ILi1EEESC_EEEEENS5_IJNSA_ILi128EEENSA_ILi256EEENSA_ILi32EEEEEEfNS5_IJlSC_lEEEfSJ_NS4_8TiledMMAINS4_8MMA_AtomIJNS4_23SM100_MMA_TF32_2x1SM_SSINS_10tfloat32_tESN_fLi128ELi256ELNS4_4UMMA5MajorE0ELSP_0ELNSO_7ScaleInE0ELSQ_0EEEEEENS4_6LayoutINS5_IJSC_SC_SC_EEENS5_IJNSA_ILi0EEESV_SV_EEEEENS5_IJNS4_10UnderscoreESY_SY_EEEEENS4_18SM100_TMA_2SM_LOADENS4_14ComposedLayoutINS4_7SwizzleILi3ELi4ELi3EEENS4_18smem_ptr_flag_bitsILi32EEENST_INS5_IJNSA_ILi8EEESH_EEENS5_IJSH_SC_EEEEEEEvNS4_8identityENS4_28SM100_TMA_2SM_LOAD_MULTICASTES1B_vS1C_EENS_8epilogue10collective18CollectiveEpilogueINS1F_23Sm100TmaWarpSpecializedILi4ELi2ELi16ELb1ELb0EEEJNS5_IJNSA_ILi64EEESG_SH_EEENS5_IJNST_IS1K_SC_EENST_INS5_IJNSA_ILi16EEENSA_ILi2EEEEEENS5_IJSC_SF_EEEEEEEEfSJ_fSJ_NS1F_6fusion15FusionCallbacksIS1J_NS1T_17LinearCombinationIffffLNS_15FloatRoundStyleE2EEES1L_S1S_JEEENS4_5SM1004TMEM4LOAD26SM100_TMEM_LOAD_32dp32b16xENS4_13SM90_TMA_LOADENS12_INS13_ILi2ELi4ELi3EEES16_NST_INS5_IJS17_S1N_EEENS5_IJS1N_SC_EEEEEEENS4_39AutoVectorizingCopyWithAssumedAlignmentILi128EEENS4_14SM90_TMA_STOREES28_S2A_S2A_EEEvvEEEEvNT_6ParamsE,"ax",@progbits
	.align	128
.text._ZN7cutlass13device_kernelINS_4gemm6kernel13GemmUniversalIN4cute5tupleIJiiiiEEENS1_10collective13CollectiveMmaINS1_35MainloopSm100TmaUmmaWarpSpecializedILi8ELi2ELi4ENS5_IJNS4_1CILi4EEENSA_ILi1EEESC_EEEEENS5_IJNSA_ILi128EEENSA_ILi256EEENSA_ILi32EEEEEEfNS5_IJlSC_lEEEfSJ_NS4_8TiledMMAINS4_8MMA_AtomIJNS4_23SM100_MMA_TF32_2x1SM_SSINS_10tfloat32_tESN_fLi128ELi256ELNS4_4UMMA5MajorE0ELSP_0ELNSO_7ScaleInE0ELSQ_0EEEEEENS4_6LayoutINS5_IJSC_SC_SC_EEENS5_IJNSA_ILi0EEESV_SV_EEEEENS5_IJNS4_10UnderscoreESY_SY_EEEEENS4_18SM100_TMA_2SM_LOADENS4_14ComposedLayoutINS4_7SwizzleILi3ELi4ELi3EEENS4_18smem_ptr_flag_bitsILi32EEENST_INS5_IJNSA_ILi8EEESH_EEENS5_IJSH_SC_EEEEEEEvNS4_8identityENS4_28SM100_TMA_2SM_LOAD_MULTICASTES1B_vS1C_EENS_8epilogue10collective18CollectiveEpilogueINS1F_23Sm100TmaWarpSpecializedILi4ELi2ELi16ELb1ELb0EEEJNS5_IJNSA_ILi64EEESG_SH_EEENS5_IJNST_IS1K_SC_EENST_INS5_IJNSA_ILi16EEENSA_ILi2EEEEEENS5_IJSC_SF_EEEEEEEEfSJ_fSJ_NS1F_6fusion15FusionCallbacksIS1J_NS1T_17LinearCombinationIffffLNS_15FloatRoundStyleE2EEES1L_S1S_JEEENS4_5SM1004TMEM4LOAD26SM100_TMEM_LOAD_32dp32b16xENS4_13SM90_TMA_LOADENS12_INS13_ILi2ELi4ELi3EEES16_NST_INS5_IJS17_S1N_EEENS5_IJS1N_SC_EEEEEEENS4_39AutoVectorizingCopyWithAssumedAlignmentILi128EEENS4_14SM90_TMA_STOREES28_S2A_S2A_EEEvvEEEEvNT_6ParamsE:
        .type           _ZN7cutlass13device_kernelINS_4gemm6kernel13GemmUniversalIN4cute5tupleIJiiiiEEENS1_10collective13CollectiveMmaINS1_35MainloopSm100TmaUmmaWarpSpecializedILi8ELi2ELi4ENS5_IJNS4_1CILi4EEENSA_ILi1EEESC_EEEEENS5_IJNSA_ILi128EEENSA_ILi256EEENSA_ILi32EEEEEEfNS5_IJlSC_lEEEfSJ_NS4_8TiledMMAINS4_8MMA_AtomIJNS4_23SM100_MMA_TF32_2x1SM_SSINS_10tfloat32_tESN_fLi128ELi256ELNS4_4UMMA5MajorE0ELSP_0ELNSO_7ScaleInE0ELSQ_0EEEEEENS4_6LayoutINS5_IJSC_SC_SC_EEENS5_IJNSA_ILi0EEESV_SV_EEEEENS5_IJNS4_10UnderscoreESY_SY_EEEEENS4_18SM100_TMA_2SM_LOADENS4_14ComposedLayoutINS4_7SwizzleILi3ELi4ELi3EEENS4_18smem_ptr_flag_bitsILi32EEENST_INS5_IJNSA_ILi8EEESH_EEENS5_IJSH_SC_EEEEEEEvNS4_8identityENS4_28SM100_TMA_2SM_LOAD_MULTICASTES1B_vS1C_EENS_8epilogue10collective18CollectiveEpilogueINS1F_23Sm100TmaWarpSpecializedILi4ELi2ELi16ELb1ELb0EEEJNS5_IJNSA_ILi64EEESG_SH_EEENS5_IJNST_IS1K_SC_EENST_INS5_IJNSA_ILi16EEENSA_ILi2EEEEEENS5_IJSC_SF_EEEEEEEEfSJ_fSJ_NS1F_6fusion15FusionCallbacksIS1J_NS1T_17LinearCombinationIffffLNS_15FloatRoundStyleE2EEES1L_S1S_JEEENS4_5SM1004TMEM4LOAD26SM100_TMEM_LOAD_32dp32b16xENS4_13SM90_TMA_LOADENS12_INS13_ILi2ELi4ELi3EEES16_NST_INS5_IJS17_S1N_EEENS5_IJS1N_SC_EEEEEEENS4_39AutoVectorizingCopyWithAssumedAlignmentILi128EEENS4_14SM90_TMA_STOREES28_S2A_S2A_EEEvvEEEEvNT_6ParamsE,@function
        .size           _ZN7cutlass13device_kernelINS_4gemm6kernel13GemmUniversalIN4cute5tupleIJiiiiEEENS1_10collective13CollectiveMmaINS1_35MainloopSm100TmaUmmaWarpSpecializedILi8ELi2ELi4ENS5_IJNS4_1CILi4EEENSA_ILi1EEESC_EEEEENS5_IJNSA_ILi128EEENSA_ILi256EEENSA_ILi32EEEEEEfNS5_IJlSC_lEEEfSJ_NS4_8TiledMMAINS4_8MMA_AtomIJNS4_23SM100_MMA_TF32_2x1SM_SSINS_10tfloat32_tESN_fLi128ELi256ELNS4_4UMMA5MajorE0ELSP_0ELNSO_7ScaleInE0ELSQ_0EEEEEENS4_6LayoutINS5_IJSC_SC_SC_EEENS5_IJNSA_ILi0EEESV_SV_EEEEENS5_IJNS4_10UnderscoreESY_SY_EEEEENS4_18SM100_TMA_2SM_LOADENS4_14ComposedLayoutINS4_7SwizzleILi3ELi4ELi3EEENS4_18smem_ptr_flag_bitsILi32EEENST_INS5_IJNSA_ILi8EEESH_EEENS5_IJSH_SC_EEEEEEEvNS4_8identityENS4_28SM100_TMA_2SM_LOAD_MULTICASTES1B_vS1C_EENS_8epilogue10collective18CollectiveEpilogueINS1F_23Sm100TmaWarpSpecializedILi4ELi2ELi16ELb1ELb0EEEJNS5_IJNSA_ILi64EEESG_SH_EEENS5_IJNST_IS1K_SC_EENST_INS5_IJNSA_ILi16EEENSA_ILi2EEEEEENS5_IJSC_SF_EEEEEEEEfSJ_fSJ_NS1F_6fusion15FusionCallbacksIS1J_NS1T_17LinearCombinationIffffLNS_15FloatRoundStyleE2EEES1L_S1S_JEEENS4_5SM1004TMEM4LOAD26SM100_TMEM_LOAD_32dp32b16xENS4_13SM90_TMA_LOADENS12_INS13_ILi2ELi4ELi3EEES16_NST_INS5_IJS17_S1N_EEENS5_IJS1N_SC_EEEEEEENS4_39AutoVectorizingCopyWithAssumedAlignmentILi128EEENS4_14SM90_TMA_STOREES28_S2A_S2A_EEEvvEEEEvNT_6ParamsE,(.L_x_253 - _ZN7cutlass13device_kernelINS_4gemm6kernel13GemmUniversalIN4cute5tupleIJiiiiEEENS1_10collective13CollectiveMmaINS1_35MainloopSm100TmaUmmaWarpSpecializedILi8ELi2ELi4ENS5_IJNS4_1CILi4EEENSA_ILi1EEESC_EEEEENS5_IJNSA_ILi128EEENSA_ILi256EEENSA_ILi32EEEEEEfNS5_IJlSC_lEEEfSJ_NS4_8TiledMMAINS4_8MMA_AtomIJNS4_23SM100_MMA_TF32_2x1SM_SSINS_10tfloat32_tESN_fLi128ELi256ELNS4_4UMMA5MajorE0ELSP_0ELNSO_7ScaleInE0ELSQ_0EEEEEENS4_6LayoutINS5_IJSC_SC_SC_EEENS5_IJNSA_ILi0EEESV_SV_EEEEENS5_IJNS4_10UnderscoreESY_SY_EEEEENS4_18SM100_TMA_2SM_LOADENS4_14ComposedLayoutINS4_7SwizzleILi3ELi4ELi3EEENS4_18smem_ptr_flag_bitsILi32EEENST_INS5_IJNSA_ILi8EEESH_EEENS5_IJSH_SC_EEEEEEEvNS4_8identityENS4_28SM100_TMA_2SM_LOAD_MULTICASTES1B_vS1C_EENS_8epilogue10collective18CollectiveEpilogueINS1F_23Sm100TmaWarpSpecializedILi4ELi2ELi16ELb1ELb0EEEJNS5_IJNSA_ILi64EEESG_SH_EEENS5_IJNST_IS1K_SC_EENST_INS5_IJNSA_ILi16EEENSA_ILi2EEEEEENS5_IJSC_SF_EEEEEEEEfSJ_fSJ_NS1F_6fusion15FusionCallbacksIS1J_NS1T_17LinearCombinationIffffLNS_15FloatRoundStyleE2EEES1L_S1S_JEEENS4_5SM1004TMEM4LOAD26SM100_TMEM_LOAD_32dp32b16xENS4_13SM90_TMA_LOADENS12_INS13_ILi2ELi4ELi3EEES16_NST_INS5_IJS17_S1N_EEENS5_IJS1N_SC_EEEEEEENS4_39AutoVectorizingCopyWithAssumedAlignmentILi128EEENS4_14SM90_TMA_STOREES28_S2A_S2A_EEEvvEEEEvNT_6ParamsE)
        .other          _ZN7cutlass13device_kernelINS_4gemm6kernel13GemmUniversalIN4cute5tupleIJiiiiEEENS1_10collective13CollectiveMmaINS1_35MainloopSm100TmaUmmaWarpSpecializedILi8ELi2ELi4ENS5_IJNS4_1CILi4EEENSA_ILi1EEESC_EEEEENS5_IJNSA_ILi128EEENSA_ILi256EEENSA_ILi32EEEEEEfNS5_IJlSC_lEEEfSJ_NS4_8TiledMMAINS4_8MMA_AtomIJNS4_23SM100_MMA_TF32_2x1SM_SSINS_10tfloat32_tESN_fLi128ELi256ELNS4_4UMMA5MajorE0ELSP_0ELNSO_7ScaleInE0ELSQ_0EEEEEENS4_6LayoutINS5_IJSC_SC_SC_EEENS5_IJNSA_ILi0EEESV_SV_EEEEENS5_IJNS4_10UnderscoreESY_SY_EEEEENS4_18SM100_TMA_2SM_LOADENS4_14ComposedLayoutINS4_7SwizzleILi3ELi4ELi3EEENS4_18smem_ptr_flag_bitsILi32EEENST_INS5_IJNSA_ILi8EEESH_EEENS5_IJSH_SC_EEEEEEEvNS4_8identityENS4_28SM100_TMA_2SM_LOAD_MULTICASTES1B_vS1C_EENS_8epilogue10collective18CollectiveEpilogueINS1F_23Sm100TmaWarpSpecializedILi4ELi2ELi16ELb1ELb0EEEJNS5_IJNSA_ILi64EEESG_SH_EEENS5_IJNST_IS1K_SC_EENST_INS5_IJNSA_ILi16EEENSA_ILi2EEEEEENS5_IJSC_SF_EEEEEEEEfSJ_fSJ_NS1F_6fusion15FusionCallbacksIS1J_NS1T_17LinearCombinationIffffLNS_15FloatRoundStyleE2EEES1L_S1S_JEEENS4_5SM1004TMEM4LOAD26SM100_TMEM_LOAD_32dp32b16xENS4_13SM90_TMA_LOADENS12_INS13_ILi2ELi4ELi3EEES16_NST_INS5_IJS17_S1N_EEENS5_IJS1N_SC_EEEEEEENS4_39AutoVectorizingCopyWithAssumedAlignmentILi128EEENS4_14SM90_TMA_STOREES28_S2A_S2A_EEEvvEEEEvNT_6ParamsE,@"STO_CUDA_ENTRY STV_DEFAULT"
_ZN7cutlass13device_kernelINS_4gemm6kernel13GemmUniversalIN4cute5tupleIJiiiiEEENS1_10collective13CollectiveMmaINS1_35MainloopSm100TmaUmmaWarpSpecializedILi8ELi2ELi4ENS5_IJNS4_1CILi4EEENSA_ILi1EEESC_EEEEENS5_IJNSA_ILi128EEENSA_ILi256EEENSA_ILi32EEEEEEfNS5_IJlSC_lEEEfSJ_NS4_8TiledMMAINS4_8MMA_AtomIJNS4_23SM100_MMA_TF32_2x1SM_SSINS_10tfloat32_tESN_fLi128ELi256ELNS4_4UMMA5MajorE0ELSP_0ELNSO_7ScaleInE0ELSQ_0EEEEEENS4_6LayoutINS5_IJSC_SC_SC_EEENS5_IJNSA_ILi0EEESV_SV_EEEEENS5_IJNS4_10UnderscoreESY_SY_EEEEENS4_18SM100_TMA_2SM_LOADENS4_14ComposedLayoutINS4_7SwizzleILi3ELi4ELi3EEENS4_18smem_ptr_flag_bitsILi32EEENST_INS5_IJNSA_ILi8EEESH_EEENS5_IJSH_SC_EEEEEEEvNS4_8identityENS4_28SM100_TMA_2SM_LOAD_MULTICASTES1B_vS1C_EENS_8epilogue10collective18CollectiveEpilogueINS1F_23Sm100TmaWarpSpecializedILi4ELi2ELi16ELb1ELb0EEEJNS5_IJNSA_ILi64EEESG_SH_EEENS5_IJNST_IS1K_SC_EENST_INS5_IJNSA_ILi16EEENSA_ILi2EEEEEENS5_IJSC_SF_EEEEEEEEfSJ_fSJ_NS1F_6fusion15FusionCallbacksIS1J_NS1T_17LinearCombinationIffffLNS_15FloatRoundStyleE2EEES1L_S1S_JEEENS4_5SM1004TMEM4LOAD26SM100_TMEM_LOAD_32dp32b16xENS4_13SM90_TMA_LOADENS12_INS13_ILi2ELi4ELi3EEES16_NST_INS5_IJS17_S1N_EEENS5_IJS1N_SC_EEEEEEENS4_39AutoVectorizingCopyWithAssumedAlignmentILi128EEENS4_14SM90_TMA_STOREES28_S2A_S2A_EEEvvEEEEvNT_6ParamsE:
[----:B------:R-:W1:Y:S01]  /*0000*/  LDC R1, c[0x0][0x37c] ;  /* 0x0000df00ff017b82 */ /* 0x000e620000000800 */
[----:B------:R-:W2:Y:S01]  /*0010*/  S2R R65, SR_TID.X ;  /* 0x0000000000417919 */ /* 0x000ea20000002100 */
[----:B------:R-:W3:Y:S06]  /*0020*/  LDCU.64 UR8, c[0x0][0x890] ;  /* 0x00011200ff0877ac */ /* 0x000eec0008000a00 */
[----:B------:R-:W4:Y:S01]  /*0030*/  S2UR UR4, SR_CgaCtaId ;  /* 0x00000000000479c3 */ /* 0x000f220000008800 */
[----:B------:R-:W-:Y:S02]  /*0040*/  PRMT R26, RZ, 0x7610, R26 ;  /* 0x00007610ff1a7816 */ /* 0x000fe4000000001a */
[----:B------:R-:W-:Y:S01]  /*0050*/  ELECT P1, URZ, PT ;  /* 0x0000000000ff782f */ /* 0x000fe20003820000 */
[----:B---3--:R-:W-:-:S04]  /*0060*/  UISETP.NE.U32.AND UP0, UPT, UR8, URZ, UPT ;  /* 0x000000ff0800728c */ /* 0x008fc8000bf05070 */
[----:B------:R-:W-:Y:S02]  /*0070*/  UISETP.NE.AND.EX UP0, UPT, UR9, URZ, UPT, UP0 ;  /* 0x000000ff0900728c */ /* 0x000fe4000bf05300 */
[----:B----4-:R-:W-:Y:S02]  /*0080*/  ULOP3.LUT UR47, UR4, 0x1, URZ, 0xc0, !UPT ;  /* 0x00000001042f7892 */ /* 0x010fe4000f8ec0ff */
[----:B------:R-:W-:Y:S01]  /*0090*/  ULOP3.LUT UR46, UR4, 0x1, URZ, 0x3c, !UPT ;  /* 0x00000001042e7892 */ /* 0x000fe2000f8e3cff */
[----:B--2---:R-:W-:-:S05]  /*00a0*/  SHF.R.U32.HI R52, RZ, 0x5, R65 ;  /* 0x00000005ff347819 */ /* 0x004fca0000011641 */
[----:B------:R-:W2:Y:S02]  /*00b0*/  SHFL.IDX PT, R0, R52, RZ, 0x1f ;  /* 0x00001fff34007589 */ /* 0x000ea400000e0000 */
[----:B--2---:R-:W-:Y:S01]  /*00c0*/  R2UR UR20, R0 ;  /* 0x00000000001472ca */ /* 0x004fe200000e0000 */
[----:B-1----:R-:W-:-:S14]  /*00d0*/  BRA.U UP0, `(.L_x_0) ;  /* 0x0000000100307547 */ /* 0x002fdc000b800000 */
[----:B------:R-:W1:Y:S02]  /*00e0*/  LDCU.64 UR4, c[0x0][0x888] ;  /* 0x00011100ff0477ac */ /* 0x000e640008000a00 */
[----:B-1----:R-:W-:-:S04]  /*00f0*/  UISETP.NE.U32.AND UP0, UPT, UR4, URZ, UPT ;  /* 0x000000ff0400728c */ /* 0x002fc8000bf05070 */
[----:B------:R-:W-:-:S09]  /*0100*/  UISETP.NE.AND.EX UP0, UPT, UR5, URZ, UPT, UP0 ;  /* 0x000000ff0500728c */ /* 0x000fd2000bf05300 */
[----:B------:R-:W-:Y:S05]  /*0110*/  BRA.U !UP0, `(.L_x_1) ;  /* 0x0000000108147547 */ /* 0x000fea000b800000 */
[----:B------:R-:W1:Y:S01]  /*0120*/  LDC.64 R2, c[0x0][0x888] ;  /* 0x00022200ff027b82 */ /* 0x000e620000000a00 */
[----:B------:R-:W1:Y:S02]  /*0130*/  LDCU.64 UR4, c[0x0][0x358] ;  /* 0x00006b00ff0477ac */ /* 0x000e640008000a00 */
[----:B-1----:R1:W5:Y:S01]  /*0140*/  LDG.E R27, desc[UR4][R2.64] ;  /* 0x00000004021b7981 */ /* 0x002362000c1e1900 */
[----:B------:R-:W-:Y:S01]  /*0150*/  HFMA2 R26, -RZ, RZ, 0, 5.9604644775390625e-08 ;  /* 0x00000001ff1a7431 */ /* 0x000fe200000001ff */
[----:B------:R-:W-:Y:S05]  /*0160*/  BRA `(.L_x_0) ;  /* 0x00000000000c7947 */ /* 0x000fea0003800000 */
.L_x_1:
[----:B------:R-:W1:Y:S01]  /*0170*/  LDCU UR4, c[0x0][0x880] ;  /* 0x00011000ff0477ac */ /* 0x000e620008000800 */
[----:B------:R-:W-:Y:S01]  /*0180*/  HFMA2 R26, -RZ, RZ, 0, 5.9604644775390625e-08 ;  /* 0x00000001ff1a7431 */ /* 0x000fe200000001ff */
[----:B-1----:R-:W-:-:S07]  /*0190*/  MOV R27, UR4 ;  /* 0x00000004001b7c02 */ /* 0x002fce0008000f00 */
.L_x_0:
[----:B------:R-:W2:Y:S02]  /*01a0*/  LDCU.64 UR4, c[0x0][0x8b0] ;  /* 0x00011600ff0477ac */ /* 0x000ea40008000a00 */
[----:B--2---:R-:W-:-:S04]  /*01b0*/  UISETP.NE.U32.AND UP0, UPT, UR4, URZ, UPT ;  /* 0x000000ff0400728c */ /* 0x004fc8000bf05070 */
[----:B------:R-:W-:-:S09]  /*01c0*/  UISETP.NE.AND.EX UP0, UPT, UR5, URZ, UPT, UP0 ;  /* 0x000000ff0500728c */ /* 0x000fd2000bf05300 */
[----:B------:R-:W-:Y:S05]  /*01d0*/  BRA.U UP0, `(.L_x_2) ;  /* 0x0000000100287547 */ /* 0x000fea000b800000 */
[----:B------:R-:W2:Y:S02]  /*01e0*/  LDCU.64 UR4, c[0x0][0x8a8] ;  /* 0x00011500ff0477ac */ /* 0x000ea40008000a00 */
[----:B--2---:R-:W-:-:S04]  /*01f0*/  UISETP.NE.U32.AND UP0, UPT, UR4, URZ, UPT ;  /* 0x000000ff0400728c */ /* 0x004fc8000bf05070 */
[----:B------:R-:W-:-:S09]  /*0200*/  UISETP.NE.AND.EX UP0, UPT, UR5, URZ, UPT, UP0 ;  /* 0x000000ff0500728c */ /* 0x000fd2000bf05300 */
[----:B------:R-:W-:Y:S05]  /*0210*/  BRA.U !UP0, `(.L_x_3) ;  /* 0x0000000108107547 */ /* 0x000fea000b800000 */
[----:B------:R-:W2:Y:S01]  /*0220*/  LDC.64 R24, c[0x0][0x8a8] ;  /* 0x00022a00ff187b82 */ /* 0x000ea20000000a00 */
[----:B------:R-:W2:Y:S02]  /*0230*/  LDCU.64 UR4, c[0x0][0x358] ;  /* 0x00006b00ff0477ac */ /* 0x000ea40008000a00 */
[----:B--2---:R2:W5:Y:S01]  /*0240*/  LDG.E R24, desc[UR4][R24.64] ;  /* 0x0000000418187981 */ /* 0x004562000c1e1900 */
[----:B------:R-:W-:Y:S05]  /*0250*/  BRA `(.L_x_2) ;  /* 0x0000000000087947 */ /* 0x000fea0003800000 */
.L_x_3:
[----:B------:R-:W2:Y:S02]  /*0260*/  LDCU UR4, c[0x0][0x8a0] ;  /* 0x00011400ff0477ac */ /* 0x000ea40008000800 */
[----:B--2---:R-:W-:Y:S02]  /*0270*/  MOV R24, UR4 ;  /* 0x0000000400187c02 */ /* 0x004fe40008000f00 */
.L_x_2:
[----:B------:R-:W-:Y:S01]  /*0280*/  IMAD.U32 R0, RZ, RZ, UR20 ;  /* 0x00000014ff007e24 */ /* 0x000fe2000f8e00ff */
[----:B------:R-:W-:Y:S04]  /*0290*/  BSSY.RECONVERGENT B0, `(.L_x_4) ;  /* 0x000000c000007945 */ /* 0x000fe80003800200 */
[C---:B------:R-:W-:Y:S02]  /*02a0*/  ISETP.NE.OR P2, PT, R0.reuse, 0x1, !P1 ;  /* 0x000000010000780c */ /* 0x040fe40004f45670 */
[----:B------:R-:W-:-:S11]  /*02b0*/  ISETP.NE.OR P0, PT, R0, 0x3, !P1 ;  /* 0x000000030000780c */ /* 0x000fd60004f05670 */
[----:B------:R-:W-:Y:S05]  /*02c0*/  @P2 BRA `(.L_x_5) ;  /* 0x0000000000202947 */ /* 0x000fea0003800000 */
[----:B------:R-:W3:Y:S02]  /*02d0*/  LDCU.64 UR4, c[0x0][0x348] ;  /* 0x00006900ff0477ac */ /* 0x000ee40008000a00 */
[----:B---3--:R-:W-:Y:S02]  /*02e0*/  UIADD3 UR6, UP1, UPT, UR4, 0x80, URZ ;  /* 0x0000008004067890 */ /* 0x008fe4000ff3e0ff */
[----:B------:R-:W-:Y:S02]  /*02f0*/  UIADD3 UR4, UP0, UPT, UR4, 0x180, URZ ;  /* 0x0000018004047890 */ /* 0x000fe4000ff1e0ff */
[----:B------:R-:W-:Y:S02]  /*0300*/  UIADD3.X UR7, UPT, UPT, URZ, UR5, URZ, UP1, !UPT ;  /* 0x00000005ff077290 */ /* 0x000fe40008ffe4ff */
[----:B------:R-:W-:-:S07]  /*0310*/  UIADD3.X UR5, UPT, UPT, URZ, UR5, URZ, UP0, !UPT ;  /* 0x00000005ff057290 */ /* 0x000fce00087fe4ff */
[----:B------:R3:W-:Y:S02]  /*0320*/  UTMACCTL.PF [UR6] ;  /* 0x00000000060079b9 */ /* 0x0007e40008040000 */
[----:B------:R3:W-:Y:S02]  /*0330*/  UTMACCTL.PF [UR4] ;  /* 0x00000000040079b9 */ /* 0x0007e40008040000 */
[----:B---3--:R-:W-:Y:S01]  /*0340*/  NOP ;  /* 0x0000000000007918 */ /* 0x008fe20000000000 */
.L_x_5:
[----:B------:R-:W-:Y:S05]  /*0350*/  BSYNC.RECONVERGENT B0 ;  /* 0x0000000000007941 */ /* 0x000fea0003800200 */
.L_x_4:
[----:B------:R-:W-:Y:S04]  /*0360*/  BSSY.RECONVERGENT B0, `(.L_x_6) ;  /* 0x000000a000007945 */ /* 0x000fe80003800200 */
        /* <DEDUP_REMOVED lines=9> */
.L_x_7:
[----:B------:R-:W-:Y:S05]  /*0400*/  BSYNC.RECONVERGENT B0 ;  /* 0x0000000000007941 */ /* 0x000fea0003800200 */
.L_x_6:
[----:B------:R-:W3:Y:S01]  /*0410*/  LDCU.64 UR4, c[0x0][0x888] ;  /* 0x00011100ff0477ac */ /* 0x000ee20008000a00 */
[----:B------:R-:W-:Y:S02]  /*0420*/  UISETP.EQ.U32.AND UP1, UPT, UR8, URZ, UPT ;  /* 0x000000ff0800728c */ /* 0x000fe4000bf22070 */
[----:B------:R-:W-:Y:S02]  /*0430*/  UPLOP3.LUT UP4, UPT, UPT, UPT, UPT, 0x80, 0x8 ;  /* 0x000000000008789c */ /* 0x000fe40003f8f070 */
[----:B---3--:R-:W-:-:S04]  /*0440*/  UISETP.NE.U32.AND UP0, UPT, UR4, URZ, UPT ;  /* 0x000000ff0400728c */ /* 0x008fc8000bf05070 */
[----:B------:R-:W-:-:S04]  /*0450*/  UISETP.NE.AND.EX UP2, UPT, UR5, URZ, UPT, UP0 ;  /* 0x000000ff0500728c */ /* 0x000fc8000bf45300 */
[----:B------:R-:W-:-:S04]  /*0460*/  UISETP.EQ.OR.EX UP3, UPT, UR9, URZ, !UP2, UP1 ;  /* 0x000000ff0900728c */ /* 0x000fc8000d762710 */
[----:B------:R-:W-:-:S06]  /*0470*/  UP2UR UR4, UPR, URZ, 0x8 ;  /* 0x00000008ff047883 */ /* 0x000fcc0008000000 */
[----:B------:R-:W-:Y:S01]  /*0480*/  MOV R55, UR4 ;  /* 0x0000000400377c02 */ /* 0x000fe20008000f00 */
[----:B------:R-:W-:Y:S06]  /*0490*/  BRA.U !UP3, `(.L_x_8) ;  /* 0x000000010b207547 */ /* 0x000fec000b800000 */
[----:B------:R-:W-:Y:S01]  /*04a0*/  UISETP.NE.U32.AND UP1, UPT, UR8, URZ, UPT ;  /* 0x000000ff0800728c */ /* 0x000fe2000bf25070 */
[----:B-----5:R-:W-:Y:S01]  /*04b0*/  FSETP.NEU.AND P0, PT, R27, RZ, PT ;  /* 0x000000ff1b00720b */ /* 0x020fe20003f0d000 */
[----:B------:R-:W-:Y:S02]  /*04c0*/  USEL UR4, URZ, 0xffffffff, UP2 ;  /* 0xffffffffff047887 */ /* 0x000fe40009000000 */
[----:B------:R-:W-:-:S10]  /*04d0*/  UISETP.NE.AND.EX UP1, UPT, UR9, URZ, UPT, UP1 ;  /* 0x000000ff0900728c */ /* 0x000fd4000bf25310 */
[----:B------:R-:W-:Y:S01]  /*04e0*/  VOTEU.ANY UP0, P0 ;  /* 0x0000000000ff7886 */ /* 0x000fe20000000100 */
[----:B------:R-:W-:-:S04]  /*04f0*/  @!UP1 USEL UR4, URZ, 0xffffffff, UP0 ;  /* 0xffffffffff049887 */ /* 0x000fc80008000000 */
[----:B------:R-:W-:-:S04]  /*0500*/  ULOP3.LUT UR4, UR4, 0x1, URZ, 0xc0, !UPT ;  /* 0x0000000104047892 */ /* 0x000fc8000f8ec0ff */
[----:B------:R-:W-:-:S11]  /*0510*/  UISETP.NE.U32.AND UP4, UPT, UR4, 0x1, UPT ;  /* 0x000000010400788c */ /* 0x000fd6000bf85070 */
.L_x_8:
[----:B------:R-:W3:Y:S01]  /*0520*/  SHFL.IDX PT, R0, R52, RZ, 0x1f ;  /* 0x00001fff34007589 */ /* 0x000ee200000e0000 */
[----:B------:R-:W-:-:S04]  /*0530*/  UISETP.NE.AND UP0, UPT, UR20, 0x2, UPT ;  /* 0x000000021400788c */ /* 0x000fc8000bf05270 */
[----:B------:R-:W-:Y:S02]  /*0540*/  UISETP.EQ.AND UP1, UPT, UR47, URZ, !UP0 ;  /* 0x000000ff2f00728c */ /* 0x000fe4000c722270 */
[----:B------:R-:W-:-:S04]  /*0550*/  USEL UR60, URZ, 0x1, UP0 ;  /* 0x00000001ff3c7887 */ /* 0x000fc80008000000 */
[----:B------:R-:W-:Y:S02]  /*0560*/  PLOP3.LUT P3, PT, P1, PT, UP1, 0x80, 0x8 ;  /* 0x000000000008781c */ /* 0x000fe40000f6f018 */
[----:B---3--:R-:W-:-:S13]  /*0570*/  ISETP.NE.AND P0, PT, R0, RZ, PT ;  /* 0x000000ff0000720c */ /* 0x008fda0003f05270 */
[----:B------:R-:W-:Y:S05]  /*0580*/  @P0 BRA `(.L_x_9) ;  /* 0x0000000000780947 */ /* 0x000fea0003800000 */
[----:B------:R-:W3:Y:S01]  /*0590*/  S2UR UR5, SR_CgaCtaId ;  /* 0x00000000000579c3 */ /* 0x000ee20000008800 */
[----:B------:R-:W-:Y:S01]  /*05a0*/  UMOV UR4, 0x400 ;  /* 0x0000040000047882 */ /* 0x000fe20000000000 */
[----:B------:R-:W-:Y:S01]  /*05b0*/  UMOV UR8, 0x1 ;  /* 0x0000000100087882 */ /* 0x000fe20000000000 */
[----:B------:R-:W-:Y:S01]  /*05c0*/  UMOV UR6, 0x2 ;  /* 0x0000000200067882 */ /* 0x000fe20000000000 */
[----:B------:R-:W-:-:S04]  /*05d0*/  UIADD3 UR8, UPT, UPT, -UR8, 0x100000, URZ ;  /* 0x0010000008087890 */ /* 0x000fc8000fffe1ff */
[----:B------:R-:W-:Y:S02]  /*05e0*/  USHF.L.U32 UR9, UR8, 0xb, URZ ;  /* 0x0000000b08097899 */ /* 0x000fe400080006ff */
[----:B------:R-:W-:Y:S02]  /*05f0*/  USHF.L.U32 UR8, UR8, 0x1, URZ ;  /* 0x0000000108087899 */ /* 0x000fe400080006ff */
[----:B------:R-:W-:-:S04]  /*0600*/  UIADD3 UR6, UPT, UPT, -UR6, 0x100000, URZ ;  /* 0x0010000006067890 */ /* 0x000fc8000fffe1ff */
[----:B------:R-:W-:Y:S02]  /*0610*/  USHF.L.U32 UR7, UR6, 0xb, URZ ;  /* 0x0000000b06077899 */ /* 0x000fe400080006ff */
[----:B------:R-:W-:Y:S01]  /*0620*/  USHF.L.U32 UR6, UR6, 0x1, URZ ;  /* 0x0000000106067899 */ /* 0x000fe200080006ff */
[----:B------:R-:W-:Y:S01]  /*0630*/  ELECT P0, URZ, PT ;  /* 0x0000000000ff782f */ /* 0x000fe20003800000 */
[----:B---3--:R-:W-:Y:S01]  /*0640*/  ULEA UR4, UR5, UR4, 0x18 ;  /* 0x0000000405047291 */ /* 0x008fe2000f8ec0ff */
[----:B------:R-:W3:Y:S11]  /*0650*/  FENCE.VIEW.ASYNC.S ;  /* 0x00000000000073c6 */ /* 0x000ef60000000000 */
[----:B---3--:R3:W4:Y:S01]  /*0660*/  SYNCS.EXCH.64 URZ, [UR4], UR8 ;  /* 0x0000000804ff75b2 */ /* 0x0087220008000100 */
[----:B------:R3:W1:Y:S01]  /*0670*/  SYNCS.EXCH.64 URZ, [UR4+0x40], UR6 ;  /* 0x0000400604ff75b2 */ /* 0x0006620008000100 */
        /* <DEDUP_REMOVED lines=13> */
[----:B------:R3:W1:Y:S02]  /*0750*/  SYNCS.EXCH.64 URZ, [UR4+0x78], UR6 ;  /* 0x0000780604ff75b2 */ /* 0x0006640008000100 */
[----:B---3--:R-:W-:Y:S01]  /*0760*/  NOP ;  /* 0x0000000000007918 */ /* 0x008fe20000000000 */
.L_x_9:
[----:B------:R-:W3:Y:S01]  /*0770*/  SHFL.IDX PT, R0, R52, RZ, 0x1f ;  /* 0x00001fff34007589 */ /* 0x000ee200000e0000 */
[----:B------:R-:W-:Y:S01]  /*0780*/  NOP ;  /* 0x0000000000007918 */ /* 0x000fe20000000000 */
[----:B---3--:R-:W-:-:S13]  /*0790*/  ISETP.NE.AND P0, PT, R0, 0x1, PT ;  /* 0x000000010000780c */ /* 0x008fda0003f05270 */
        /* <DEDUP_REMOVED lines=14> */
[----:B---3--:R3:W1:Y:S01]  /*0880*/  SYNCS.EXCH.64 URZ, [UR4+0x80], UR8 ;  /* 0x0000800804ff75b2 */ /* 0x0086620008000100 */
[----:B------:R3:W1:Y:S01]  /*0890*/  SYNCS.EXCH.64 URZ, [UR4+0xa0], UR6 ;  /* 0x0000a00604ff75b2 */ /* 0x0006620008000100 */
[----:B------:R3:W1:Y:S01]  /*08a0*/  SYNCS.EXCH.64 URZ, [UR4+0x88], UR8 ;  /* 0x0000880804ff75b2 */ /* 0x0006620008000100 */
[----:B------:R3:W1:Y:S01]  /*08b0*/  SYNCS.EXCH.64 URZ, [UR4+0xa8], UR6 ;  /* 0x0000a80604ff75b2 */ /* 0x0006620008000100 */
[----:B------:R3:W1:Y:S01]  /*08c0*/  SYNCS.EXCH.64 URZ, [UR4+0x90], UR8 ;  /* 0x0000900804ff75b2 */ /* 0x0006620008000100 */
[----:B------:R3:W1:Y:S01]  /*08d0*/  SYNCS.EXCH.64 URZ, [UR4+0xb0], UR6 ;  /* 0x0000b00604ff75b2 */ /* 0x0006620008000100 */
[----:B------:R3:W1:Y:S01]  /*08e0*/  SYNCS.EXCH.64 URZ, [UR4+0x98], UR8 ;  /* 0x0000980804ff75b2 */ /* 0x0006620008000100 */
[----:B------:R3:W1:Y:S01]  /*08f0*/  SYNCS.EXCH.64 URZ, [UR4+0xb8], UR6 ;  /* 0x0000b80604ff75b2 */ /* 0x0006620008000100 */
[----:B------:R-:W-:Y:S01]  /*0900*/  NOP ;  /* 0x0000000000007918 */ /* 0x000fe20000000000 */
.L_x_10:
[----:B------:R-:W2:Y:S01]  /*0910*/  SHFL.IDX PT, R0, R52, RZ, 0x1f ;  /* 0x00001fff34007589 */ /* 0x000ea200000e0000 */
[----:B------:R-:W-:Y:S01]  /*0920*/  NOP ;  /* 0x0000000000007918 */ /* 0x000fe20000000000 */
[----:B--2---:R-:W-:-:S13]  /*0930*/  ISETP.NE.AND P0, PT, R0, 0x3, PT ;  /* 0x000000030000780c */ /* 0x004fda0003f05270 */
[----:B------:R-:W-:Y:S05]  /*0940*/  @P0 BRA `(.L_x_11) ;  /* 0x0000000000300947 */ /* 0x000fea0003800000 */
[----:B---3--:R-:W2:Y:S01]  /*0950*/  S2UR UR6, SR_CgaCtaId ;  /* 0x00000000000679c3 */ /* 0x008ea20000008800 */
[----:B------:R-:W-:Y:S01]  /*0960*/  UMOV UR4, 0x400 ;  /* 0x0000040000047882 */ /* 0x000fe20000000000 */
[----:B------:R-:W-:Y:S01]  /*0970*/  UMOV UR5, 0x20 ;  /* 0x0000002000057882 */ /* 0x000fe20000000000 */
[----:B------:R-:W-:Y:S01]  /*0980*/  ELECT P0, URZ, PT ;  /* 0x0000000000ff782f */ /* 0x000fe20003800000 */
[----:B--2---:R-:W-:Y:S02]  /*0990*/  ULEA UR6, UR6, UR4, 0x18 ;  /* 0x0000000406067291 */ /* 0x004fe4000f8ec0ff */
[----:B------:R-:W-:-:S04]  /*09a0*/  UIADD3 UR4, UPT, UPT, -UR5, 0x100000, URZ ;  /* 0x0010000005047890 */ /* 0x000fc8000fffe1ff */
[----:B------:R-:W-:Y:S02]  /*09b0*/  USHF.L.U32 UR5, UR4, 0xb, URZ ;  /* 0x0000000b04057899 */ /* 0x000fe400080006ff */
[----:B------:R-:W-:Y:S01]  /*09c0*/  USHF.L.U32 UR4, UR4, 0x1, URZ ;  /* 0x0000000104047899 */ /* 0x000fe200080006ff */
[----:B------:R-:W2:Y:S11]  /*09d0*/  FENCE.VIEW.ASYNC.S ;  /* 0x00000000000073c6 */ /* 0x000eb60000000000 */
[----:B--2---:R2:W3:Y:S01]  /*09e0*/  SYNCS.EXCH.64 URZ, [UR6+0xc0], UR4 ;  /* 0x0000c00406ff75b2 */ /* 0x0044e20008000100 */
[----:B------:R2:W1:Y:S01]  /*09f0*/  SYNCS.EXCH.64 URZ, [UR6+0xc8], UR4 ;  /* 0x0000c80406ff75b2 */ /* 0x0004620008000100 */
[----:B------:R-:W-:Y:S01]  /*0a00*/  NOP ;  /* 0x0000000000007918 */ /* 0x000fe20000000000 */
.L_x_11:
[----:B------:R-:W4:Y:S01]  /*0a10*/  SHFL.IDX PT, R0, R52, RZ, 0x1f ;  /* 0x00001fff34007589 */ /* 0x000f2200000e0000 */
[----:B------:R-:W-:Y:S01]  /*0a20*/  NOP ;  /* 0x0000000000007918 */ /* 0x000fe20000000000 */
[----:B----4-:R-:W-:-:S13]  /*0a30*/  ISETP.NE.AND P0, PT, R0, 0x4, PT ;  /* 0x000000040000780c */ /* 0x010fda0003f05270 */
[----:B------:R-:W-:Y:S05]  /*0a40*/  @P0 BRA `(.L_x_12) ;  /* 0x00000000004c0947 */ /* 0x000fea0003800000 */
[----:B--2---:R-:W2:Y:S01]  /*0a50*/  S2UR UR5, SR_CgaCtaId ;  /* 0x00000000000579c3 */ /* 0x004ea20000008800 */
[----:B---3--:R-:W-:Y:S01]  /*0a60*/  UMOV UR4, 0x3a0 ;  /* 0x000003a000047882 */ /* 0x008fe20000000000 */
[----:B------:R-:W-:Y:S01]  /*0a70*/  UMOV UR6, 0x400 ;  /* 0x0000040000067882 */ /* 0x000fe20000000000 */
[----:B------:R-:W-:Y:S01]  /*0a80*/  USEL UR4, UR4, 0x320, UP4 ;  /* 0x0000032004047887 */ /* 0x000fe2000a000000 */
[----:B------:R-:W-:Y:S01]  /*0a90*/  UMOV UR8, 0x1 ;  /* 0x0000000100087882 */ /* 0x000fe20000000000 */
[----:B------:R-:W-:Y:S01]  /*0aa0*/  ELECT P0, URZ, PT ;  /* 0x0000000000ff782f */ /* 0x000fe20003800000 */
[----:B------:R-:W-:-:S04]  /*0ab0*/  UIADD3 UR8, UPT, UPT, -UR8, 0x100000, URZ ;  /* 0x0010000008087890 */ /* 0x000fc8000fffe1ff */
[----:B------:R-:W-:Y:S02]  /*0ac0*/  USHF.L.U32 UR9, UR8, 0xb, URZ ;  /* 0x0000000b08097899 */ /* 0x000fe400080006ff */
[----:B------:R-:W-:Y:S02]  /*0ad0*/  USHF.L.U32 UR8, UR8, 0x1, URZ ;  /* 0x0000000108087899 */ /* 0x000fe400080006ff */
[----:B--2---:R-:W-:Y:S02]  /*0ae0*/  ULEA UR6, UR5, UR6, 0x18 ;  /* 0x0000000605067291 */ /* 0x004fe4000f8ec0ff */
[----:B------:R-:W-:-:S04]  /*0af0*/  UIADD3 UR4, UPT, UPT, -UR4, 0x100000, URZ ;  /* 0x0010000004047890 */ /* 0x000fc8000fffe1ff */
[----:B------:R-:W-:Y:S02]  /*0b00*/  USHF.L.U32 UR5, UR4, 0xb, URZ ;  /* 0x0000000b04057899 */ /* 0x000fe400080006ff */
[----:B------:R-:W-:Y:S01]  /*0b10*/  USHF.L.U32 UR4, UR4, 0x1, URZ ;  /* 0x0000000104047899 */ /* 0x000fe200080006ff */
[----:B------:R-:W2:Y:S03]  /*0b20*/  FENCE.VIEW.ASYNC.S ;  /* 0x00000000000073c6 */ /* 0x000ea60000000000 */
[----:B--2---:R4:W2:Y:S08]  /*0b30*/  SYNCS.EXCH.64 URZ, [UR6+0xd0], UR8 ;  /* 0x0000d00806ff75b2 */ /* 0x0048b00008000100 */
[----:B------:R4:W3:Y:S01]  /*0b40*/  SYNCS.EXCH.64 URZ, [UR6+0xe0], UR4 ;  /* 0x0000e00406ff75b2 */ /* 0x0008e20008000100 */
[----:B------:R4:W1:Y:S01]  /*0b50*/  SYNCS.EXCH.64 URZ, [UR6+0xd8], UR8 ;  /* 0x0000d80806ff75b2 */ /* 0x0008620008000100 */
[----:B------:R4:W1:Y:S02]  /*0b60*/  SYNCS.EXCH.64 URZ, [UR6+0xe8], UR4 ;  /* 0x0000e80406ff75b2 */ /* 0x0008640008000100 */
[----:B----4-:R-:W-:Y:S01]  /*0b70*/  NOP ;  /* 0x0000000000007918 */ /* 0x010fe20000000000 */
.L_x_12:
[----:B------:R-:W4:Y:S01]  /*0b80*/  SHFL.IDX PT, R0, R52, RZ, 0x1f ;  /* 0x00001fff34007589 */ /* 0x000f2200000e0000 */
[----:B------:R-:W-:Y:S01]  /*0b90*/  NOP ;  /* 0x0000000000007918 */ /* 0x000fe20000000000 */
[----:B----4-:R-:W-:-:S13]  /*0ba0*/  ISETP.NE.AND P0, PT, R0, 0x5, PT ;  /* 0x000000050000780c */ /* 0x010fda0003f05270 */
[----:B------:R-:W-:Y:S05]  /*0bb0*/  @P0 BRA `(.L_x_13) ;  /* 0x0000000000580947 */ /* 0x000fea0003800000 */
[----:B--2---:R-:W2:Y:S01]  /*0bc0*/  S2UR UR5, SR_CgaCtaId ;  /* 0x00000000000579c3 */ /* 0x004ea20000008800 */
[----:B---3--:R-:W-:Y:S01]  /*0bd0*/  UMOV UR4, 0x400 ;  /* 0x0000040000047882 */ /* 0x008fe20000000000 */
        /* <DEDUP_REMOVED lines=9> */
[----:B--2---:R-:W-:Y:S01]  /*0c70*/  ULEA UR4, UR5, UR4, 0x18 ;  /* 0x0000000405047291 */ /* 0x004fe2000f8ec0ff */
[----:B------:R-:W2:Y:S11]  /*0c80*/  FENCE.VIEW.ASYNC.S ;  /* 0x00000000000073c6 */ /* 0x000eb60000000000 */
[----:B--2---:R4:W2:Y:S01]  /*0c90*/  SYNCS.EXCH.64 URZ, [UR4+0xf0], UR6 ;  /* 0x0000f00604ff75b2 */ /* 0x0048a20008000100 */
[----:B------:R4:W3:Y:S01]  /*0ca0*/  SYNCS.EXCH.64 URZ, [UR4+0x110], UR8 ;  /* 0x0001100804ff75b2 */ /* 0x0008e20008000100 */
[----:B------:R4:W1:Y:S01]  /*0cb0*/  SYNCS.EXCH.64 URZ, [UR4+0xf8], UR6 ;  /* 0x0000f80604ff75b2 */ /* 0x0008620008000100 */
[----:B------:R4:W1:Y:S01]  /*0cc0*/  SYNCS.EXCH.64 URZ, [UR4+0x118], UR8 ;  /* 0x0001180804ff75b2 */ /* 0x0008620008000100 */
[----:B------:R4:W1:Y:S01]  /*0cd0*/  SYNCS.EXCH.64 URZ, [UR4+0x100], UR6 ;  /* 0x0001000604ff75b2 */ /* 0x0008620008000100 */
[----:B------:R4:W1:Y:S01]  /*0ce0*/  SYNCS.EXCH.64 URZ, [UR4+0x120], UR8 ;  /* 0x0001200804ff75b2 */ /* 0x0008620008000100 */
[----:B------:R4:W1:Y:S01]  /*0cf0*/  SYNCS.EXCH.64 URZ, [UR4+0x108], UR6 ;  /* 0x0001080604ff75b2 */ /* 0x0008620008000100 */
[----:B------:R4:W1:Y:S02]  /*0d00*/  SYNCS.EXCH.64 URZ, [UR4+0x128], UR8 ;  /* 0x0001280804ff75b2 */ /* 0x0008640008000100 */
[----:B----4-:R-:W-:Y:S01]  /*0d10*/  NOP ;  /* 0x0000000000007918 */ /* 0x010fe20000000000 */
.L_x_13:
[----:B------:R-:W4:Y:S01]  /*0d20*/  SHFL.IDX PT, R0, R52, RZ, 0x1f ;  /* 0x00001fff34007589 */ /* 0x000f2200000e0000 */
[----:B------:R-:W-:Y:S01]  /*0d30*/  ISETP.NE.OR P1, PT, RZ, UR20, !P1 ;  /* 0x00000014ff007c0c */ /* 0x000fe2000cf25670 */
[----:B------:R-:W-:Y:S01]  /*0d40*/  NOP ;  /* 0x0000000000007918 */ /* 0x000fe20000000000 */
[----:B----4-:R-:W-:-:S13]  /*0d50*/  ISETP.NE.AND P0, PT, R0, 0x3, PT ;  /* 0x000000030000780c */ /* 0x010fda0003f05270 */
[----:B------:R-:W-:Y:S05]  /*0d60*/  @P0 BRA `(.L_x_14) ;  /* 0x0000000000380947 */ /* 0x000fea0003800000 */
[----:B--2---:R-:W2:Y:S01]  /*0d70*/  S2UR UR5, SR_CgaCtaId ;  /* 0x00000000000579c3 */ /* 0x004ea20000008800 */
[----:B---3--:R-:W-:Y:S01]  /*0d80*/  UMOV UR4, 0x400 ;  /* 0x0000040000047882 */ /* 0x008fe20000000000 */
[----:B------:R-:W-:Y:S01]  /*0d90*/  UMOV UR6, 0x20 ;  /* 0x0000002000067882 */ /* 0x000fe20000000000 */
[----:B------:R-:W-:Y:S01]  /*0da0*/  ELECT P0, URZ, PT ;  /* 0x0000000000ff782f */ /* 0x000fe20003800000 */
[----:B------:R-:W-:-:S04]  /*0db0*/  UIADD3 UR6, UPT, UPT, -UR6, 0x100000, URZ ;  /* 0x0010000006067890 */ /* 0x000fc8000fffe1ff */
[----:B------:R-:W-:Y:S02]  /*0dc0*/  USHF.L.U32 UR7, UR6, 0xb, URZ ;  /* 0x0000000b06077899 */ /* 0x000fe400080006ff */
[----:B------:R-:W-:Y:S02]  /*0dd0*/  USHF.L.U32 UR6, UR6, 0x1, URZ ;  /* 0x0000000106067899 */ /* 0x000fe400080006ff */
[----:B--2---:R-:W-:Y:S01]  /*0de0*/  ULEA UR4, UR5, UR4, 0x18 ;  /* 0x0000000405047291 */ /* 0x004fe2000f8ec0ff */
[----:B------:R-:W2:Y:S11]  /*0df0*/  FENCE.VIEW.ASYNC.S ;  /* 0x00000000000073c6 */ /* 0x000eb60000000000 */
[----:B--2---:R4:W2:Y:S01]  /*0e00*/  SYNCS.EXCH.64 URZ, [UR4+0x130], UR6 ;  /* 0x0001300604ff75b2 */ /* 0x0048a20008000100 */
[----:B------:R4:W3:Y:S01]  /*0e10*/  SYNCS.EXCH.64 URZ, [UR4+0x140], UR6 ;  /* 0x0001400604ff75b2 */ /* 0x0008e20008000100 */
[----:B------:R4:W1:Y:S01]  /*0e20*/  SYNCS.EXCH.64 URZ, [UR4+0x138], UR6 ;  /* 0x0001380604ff75b2 */ /* 0x0008620008000100 */
[----:B------:R4:W1:Y:S02]  /*0e30*/  SYNCS.EXCH.64 URZ, [UR4+0x148], UR6 ;  /* 0x0001480604ff75b2 */ /* 0x0008640008000100 */
[----:B----4-:R-:W-:Y:S01]  /*0e40*/  NOP ;  /* 0x0000000000007918 */ /* 0x010fe20000000000 */
.L_x_14:
[----:B---3--:R-:W3:Y:S01]  /*0e50*/  S2UR UR7, SR_CgaCtaId ;  /* 0x00000000000779c3 */ /* 0x008ee20000008800 */
[----:B------:R-:W-:Y:S01]  /*0e60*/  VOTEU.ALL UP0, P1 ;  /* 0x0000000000ff7886 */ /* 0x000fe20000800000 */
[----:B--2---:R-:W-:Y:S01]  /*0e70*/  UMOV UR4, 0x20 ;  /* 0x0000002000047882 */ /* 0x004fe20000000000 */
[----:B------:R-:W-:Y:S01]  /*0e80*/  NOP ;  /* 0x0000000000007918 */ /* 0x000fe20000000000 */
[----:B-1----:R-:W-:Y:S01]  /*0e90*/  LOP3.LUT R3, R65, 0x1f, RZ, 0xc0, !PT ;  /* 0x0000001f41037812 */ /* 0x002fe200078ec0ff */
[----:B------:R-:W-:Y:S01]  /*0ea0*/  UISETP.NE.AND UP5, UPT, UR20, URZ, UPT ;  /* 0x000000ff1400728c */ /* 0x000fe2000bfa5270 */
[----:B------:R-:W-:Y:S01]  /*0eb0*/  @!UP0 UMOV UR6, 0x400 ;  /* 0x0000040000068882 */ /* 0x000fe20000000000 */
[----:B------:R-:W-:-:S04]  /*0ec0*/  @!UP0 UIADD3 UR4, UPT, UPT, -UR4, 0x100000, URZ ;  /* 0x0010000004048890 */ /* 0x000fc8000fffe1ff */
[----:B------:R-:W-:Y:S02]  /*0ed0*/  @!UP0 USHF.L.U32 UR5, UR4, 0xb, URZ ;  /* 0x0000000b04058899 */ /* 0x000fe400080006ff */
[----:B------:R-:W-:Y:S02]  /*0ee0*/  @!UP0 USHF.L.U32 UR4, UR4, 0x1, URZ ;  /* 0x0000000104048899 */ /* 0x000fe400080006ff */
[----:B---3--:R-:W-:Y:S01]  /*0ef0*/  @!UP0 ULEA UR6, UR7, UR6, 0x18 ;  /* 0x0000000607068291 */ /* 0x008fe2000f8ec0ff */
[----:B------:R-:W1:Y:S01]  /*0f00*/  LDCU UR7, c[0x0][0x36c] ;  /* 0x00006d80ff0777ac */ /* 0x000e620008000800 */
[----:B------:R-:W-:Y:S01]  /*0f10*/  VOTEU.ALL UP0, P1 ;  /* 0x0000000000ff7886 */ /* 0x000fe20000800000 */
[----:B------:R-:W2:Y:S09]  /*0f20*/  FENCE.VIEW.ASYNC.S ;  /* 0x00000000000073c6 */ /* 0x000eb20000000000 */
[----:B--2---:R2:W3:Y:S01]  /*0f30*/  @!UP0 SYNCS.EXCH.64 URZ, [UR6+0x150], UR4 ;  /* 0x0001500406ff85b2 */ /* 0x0044e20008000100 */
[----:B-1----:R-:W-:-:S09]  /*0f40*/  UISETP.EQ.U32.AND UP6, UPT, UR7, 0x1, UPT ;  /* 0x000000010700788c */ /* 0x002fd2000bfc2070 */
[----:B--2---:R-:W-:Y:S05]  /*0f50*/  BRA.U !UP6, `(.L_x_15) ;  /* 0x000000010e087547 */ /* 0x004fea000b800000 */
[----:B---3--:R-:W-:Y:S01]  /*0f60*/  UCGABAR_ARV ;  /* 0x00000000000079c7 */ /* 0x008fe20008000000 */
[----:B------:R-:W-:Y:S05]  /*0f70*/  BRA `(.L_x_16) ;  /* 0x0000000000047947 */ /* 0x000fea0003800000 */
.L_x_15:
[----:B---3--:R-:W-:Y:S01]  /*0f80*/  NOP ;  /* 0x0000000000007918 */ /* 0x008fe20000000000 */
.L_x_16:
[----:B------:R-:W1:Y:S01]  /*0f90*/  S2UR UR22, SR_CTAID.X ;  /* 0x00000000001679c3 */ /* 0x000e620000002500 */
[----:B------:R-:W-:-:S05]  /*0fa0*/  CS2R.32 R54, SR_CgaSize ;  /* 0x0000000000367805 */ /* 0x000fca0000008a00 */
[----:B------:R-:W-:-:S05]  /*0fb0*/  IMAD R54, R54, -0xa0, RZ ;  /* 0xffffff6036367824 */ /* 0x000fca00078e02ff */
[----:B------:R-:W-:-:S14]  /*0fc0*/  R2UR UR5, R54 ;  /* 0x00000000360572ca */ /* 0x000fdc00000e0000 */
[----:B------:R-:W2:Y:S01]  /*0fd0*/  LDCU UR5, c[0x0][UR5+0x2b0] ;  /* 0x00005600050577ac */ /* 0x000ea20008000800 */
[----:B------:R-:W-:-:S05]  /*0fe0*/  CS2R.32 R54, SR_CgaSize ;  /* 0x0000000000367805 */ /* 0x000fca0000008a00 */
[----:B------:R-:W-:-:S05]  /*0ff0*/  IMAD R54, R54, -0xa0, RZ ;  /* 0xffffff6036367824 */ /* 0x000fca00078e02ff */
[----:B------:R-:W-:-:S14]  /*1000*/  R2UR UR4, R54 ;  /* 0x00000000360472ca */ /* 0x000fdc00000e0000 */
[----:B------:R-:W3:Y:S01]  /*1010*/  LDCU UR4, c[0x0][UR4+0x2b4] ;  /* 0x00005680040477ac */ /* 0x000ee20008000800 */
[----:B------:R-:W4:Y:S01]  /*1020*/  S2UR UR34, SR_CTAID.Y ;  /* 0x00000000002279c3 */ /* 0x000f220000002600 */
[----:B------:R-:W-:-:S05]  /*1030*/  CS2R.32 R54, SR_CgaSize ;  /* 0x0000000000367805 */ /* 0x000fca0000008a00 */
[----:B------:R-:W-:-:S05]  /*1040*/  IMAD R54, R54, -0xa0, RZ ;  /* 0xffffff6036367824 */ /* 0x000fca00078e02ff */
[----:B------:R-:W-:-:S14]  /*1050*/  R2UR UR7, R54 ;  /* 0x00000000360772ca */ /* 0x000fdc00000e0000 */
[----:B------:R-:W3:Y:S01]  /*1060*/  LDCU UR7, c[0x0][UR7+0x2a0] ;  /* 0x00005400070777ac */ /* 0x000ee20008000800 */
[----:B------:R-:W-:-:S05]  /*1070*/  CS2R.32 R54, SR_CgaSize ;  /* 0x0000000000367805 */ /* 0x000fca0000008a00 */
[----:B------:R-:W-:-:S05]  /*1080*/  IMAD R54, R54, -0xa0, RZ ;  /* 0xffffff6036367824 */ /* 0x000fca00078e02ff */
[----:B------:R-:W-:-:S14]  /*1090*/  R2UR UR8, R54 ;  /* 0x00000000360872ca */ /* 0x000fdc00000e0000 */
[----:B------:R-:W3:Y:S01]  /*10a0*/  LDCU UR8, c[0x0][UR8+0x2a4] ;  /* 0x00005480080877ac */ /* 0x000ee20008000800 */
[----:B------:R-:W3:Y:S01]  /*10b0*/  S2UR UR9, SR_CgaCtaId ;  /* 0x00000000000979c3 */ /* 0x000ee20000008800 */
[----:B------:R-:W-:Y:S01]  /*10c0*/  UISETP.GT.U32.AND UP0, UPT, UR47, 0xffff, UPT ;  /* 0x0000ffff2f00788c */ /* 0x000fe2000bf04070 */
[----:B------:R-:W3:Y:S01]  /*10d0*/  LDCU UR21, c[0x0][0xb24] ;  /* 0x00016480ff1577ac */ /* 0x000ee20008000800 */
[----:B------:R-:W3:Y:S01]  /*10e0*/  LDCU UR45, c[0x0][0xb24] ;  /* 0x00016480ff2d77ac */ /* 0x000ee20008000800 */
[----:B-1----:R-:W-:Y:S01]  /*10f0*/  I2FP.F32.U32 R2, UR22 ;  /* 0x0000001600027c45 */ /* 0x002fe20008201000 */
[----:B------:R-:W1:Y:S04]  /*1100*/  LDCU UR26, c[0x0][0xb30] ;  /* 0x00016600ff1a77ac */ /* 0x000e680008000800 */
[----:B--2---:R-:W-:Y:S01]  /*1110*/  FMUL R2, R2, UR5 ;  /* 0x0000000502027c20 */ /* 0x004fe20008400000 */
[----:B------:R-:W-:Y:S01]  /*1120*/  USEL UR5, UR47, 0xffff, !UP0 ;  /* 0x0000ffff2f057887 */ /* 0x000fe2000c000000 */
[----:B----4-:R-:W-:-:S04]  /*1130*/  I2FP.F32.U32 R0, UR34 ;  /* 0x0000002200007c45 */ /* 0x010fc80008201000 */
[----:B------:R-:W2:Y:S01]  /*1140*/  F2I.U32.TRUNC.NTZ R2, R2 ;  /* 0x0000000200027305 */ /* 0x000ea2000020f000 */
[----:B------:R-:W-:Y:S01]  /*1150*/  ULOP3.LUT UR24, UR5, 0xffff, URZ, 0xc0, !UPT ;  /* 0x0000ffff05187892 */ /* 0x000fe2000f8ec0ff */
[----:B---3--:R-:W-:Y:S01]  /*1160*/  FMUL R0, R0, UR4 ;  /* 0x0000000400007c20 */ /* 0x008fe20008400000 */
[----:B------:R-:W-:-:S05]  /*1170*/  USHF.L.U32 UR28, UR9, 0xa, URZ ;  /* 0x0000000a091c7899 */ /* 0x000fca00080006ff */
[----:B------:R-:W3:Y:S01]  /*1180*/  F2I.U32.TRUNC.NTZ R0, R0 ;  /* 0x0000000000007305 */ /* 0x000ee2000020f000 */
[----:B--2---:R-:W-:Y:S02]  /*1190*/  R2UR UR4, R2 ;  /* 0x00000000020472ca */ /* 0x004fe400000e0000 */
[----:B------:R-:W-:Y:S02]  /*11a0*/  PRMT R2, RZ, 0x7610, R2 ;  /* 0x00007610ff027816 */ /* 0x000fe40000000002 */
[----:B---3--:R-:W-:Y:S02]  /*11b0*/  R2UR UR6, R0 ;  /* 0x00000000000672ca */ /* 0x008fe400000e0000 */
[----:B------:R-:W-:-:S07]  /*11c0*/  PRMT R0, RZ, 0x7610, R0 ;  /* 0x00007610ff007816 */ /* 0x000fce0000000000 */
[----:B------:R-:W-:-:S04]  /*11d0*/  UIADD3 UR5, UPT, UPT, -UR4, URZ, URZ ;  /* 0x000000ff04057290 */ /* 0x000fc8000fffe1ff */
[----:B------:R-:W-:Y:S02]  /*11e0*/  UIMAD UR5, UR7, UR5, UR22 ;  /* 0x00000005070572a4 */ /* 0x000fe4000f8e0216 */
[----:B------:R-:W-:-:S04]  /*11f0*/  UIADD3 UR4, UPT, UPT, -UR6, URZ, URZ ;  /* 0x000000ff06047290 */ /* 0x000fc8000fffe1ff */
[----:B------:R-:W-:Y:S01]  /*1200*/  IMAD.U32 R54, RZ, RZ, UR5 ;  /* 0x00000005ff367e24 */ /* 0x000fe2000f8e00ff */
[----:B------:R-:W-:-:S06]  /*1210*/  UIMAD UR4, UR8, UR4, UR34 ;  /* 0x00000004080472a4 */ /* 0x000fcc000f8e0222 */
[----:B------:R-:W-:Y:S01]  /*1220*/  IMAD.U32 R53, RZ, RZ, UR4 ;  /* 0x00000004ff357e24 */ /* 0x000fe2000f8e00ff */
[----:B-1----:R-:W-:Y:S06]  /*1230*/  BRA.U UP5, `(.L_x_17) ;  /* 0x0000000105447547 */ /* 0x002fec000b800000 */
[----:B------:R-:W-:Y:S02]  /*1240*/  R2UR UR4, R53 ;  /* 0x00000000350472ca */ /* 0x000fe400000e0000 */
[----:B------:R-:W-:-:S11]  /*1250*/  R2UR UR7, R54 ;  /* 0x00000000360772ca */ /* 0x000fd600000e0000 */
[----:B------:R-:W-:Y:S02]  /*1260*/  UISETP.NE.AND UP0, UPT, UR4, URZ, UPT ;  /* 0x000000ff0400728c */ /* 0x000fe4000bf05270 */
[----:B------:R-:W-:Y:S02]  /*1270*/  ULOP3.LUT UR4, UR7, 0x2, URZ, 0x3c, !UPT ;  /* 0x0000000207047892 */ /* 0x000fe4000f8e3cff */
[----:B------:R-:W-:Y:S02]  /*1280*/  UISETP.GT.U32.AND UP1, UPT, UR7, 0x1, UP0 ;  /* 0x000000010700788c */ /* 0x000fe40008724070 */
[----:B------:R-:W-:Y:S02]  /*1290*/  UISETP.GT.U32.AND UP0, UPT, UR4, 0x1, UP0 ;  /* 0x000000010400788c */ /* 0x000fe40008704070 */
[----:B------:R-:W-:Y:S02]  /*12a0*/  USEL UR5, URZ, 0x2, UP1 ;  /* 0x00000002ff057887 */ /* 0x000fe40008800000 */
[----:B------:R-:W-:-:S02]  /*12b0*/  USEL UR6, URZ, 0x1, UP1 ;  /* 0x00000001ff067887 */ /* 0x000fc40008800000 */
[----:B------:R-:W-:Y:S02]  /*12c0*/  USEL UR4, URZ, 0x4, UP0 ;  /* 0x00000004ff047887 */ /* 0x000fe40008000000 */
[----:B------:R-:W-:Y:S02]  /*12d0*/  ULOP3.LUT UR7, UR7, 0xfffffffe, URZ, 0xc0, !UPT ;  /* 0xfffffffe07077892 */ /* 0x000fe4000f8ec0ff */
[----:B------:R-:W-:Y:S02]  /*12e0*/  USEL UR8, URZ, 0x8, UP0 ;  /* 0x00000008ff087887 */ /* 0x000fe40008000000 */
[----:B------:R-:W-:-:S03]  /*12f0*/  UIADD3 UR4, UPT, UPT, UR4, UR5, UR6 ;  /* 0x0000000504047290 */ /* 0x000fc6000fffe006 */
[----:B------:R-:W-:Y:S01]  /*1300*/  UMOV UR5, 0x3 ;  /* 0x0000000300057882 */ /* 0x000fe20000000000 */
[----:B------:R-:W-:Y:S02]  /*1310*/  UIADD3 UR4, UPT, UPT, UR4, UR8, URZ ;  /* 0x0000000804047290 */ /* 0x000fe4000fffe0ff */
[----:B------:R-:W-:-:S04]  /*1320*/  USHF.L.U32 UR5, UR5, UR7, URZ ;  /* 0x0000000705057299 */ /* 0x000fc800080006ff */
[----:B------:R-:W-:Y:S02]  /*1330*/  IMAD.U32 R2, RZ, RZ, UR4 ;  /* 0x00000004ff027e24 */ /* 0x000fe4000f8e00ff */
[----:B------:R-:W-:-:S07]  /*1340*/  IMAD.U32 R0, RZ, RZ, UR5 ;  /* 0x00000005ff007e24 */ /* 0x000fce000f8e00ff */
.L_x_17:
[----:B------:R-:W1:Y:S01]  /*1350*/  S2UR UR36, SR_CTAID.Z ;  /* 0x00000000002479c3 */ /* 0x000e620000002700 */
[----:B------:R-:W-:Y:S01]  /*1360*/  UISETP.GE.AND UP0, UPT, UR21, 0x1, UPT ;  /* 0x000000011500788c */ /* 0x000fe2000bf06270 */
[----:B------:R-:W-:Y:S01]  /*1370*/  UMOV UR27, 0x5 ;  /* 0x00000005001b7882 */ /* 0x000fe20000000000 */
[----:B------:R-:W-:-:S07]  /*1380*/  UMOV UR32, UR22 ;  /* 0x0000001600207c82 */ /* 0x000fce0008000000 */
[----:B------:R-:W-:Y:S05]  /*1390*/  BRA.U !UP0, `(.L_x_18) ;  /* 0x0000000108d47547 */ /* 0x000fea000b800000 */
[----:B------:R-:W2:Y:S01]  /*13a0*/  LDCU.128 UR16, c[0x0][0xb10] ;  /* 0x00016200ff1077ac */ /* 0x000ea20008000c00 */
[----:B------:R-:W3:Y:S01]  /*13b0*/  LDCU UR13, c[0x0][0x370] ;  /* 0x00006e00ff0d77ac */ /* 0x000ee20008000800 */
[----:B------:R-:W4:Y:S01]  /*13c0*/  LDCU UR8, c[0x0][0x374] ;  /* 0x00006e80ff0877ac */ /* 0x000f220008000800 */
[----:B------:R-:W1:Y:S01]  /*13d0*/  LDCU UR23, c[0x0][0xb0c] ;  /* 0x00016180ff1777ac */ /* 0x000e620008000800 */
[----:B------:R-:W1:Y:S01]  /*13e0*/  LDCU UR25, c[0x0][0xb20] ;  /* 0x00016400ff1977ac */ /* 0x000e620008000800 */
[----:B--2---:R-:W-:Y:S01]  /*13f0*/  UIMAD.WIDE.U32 UR4, UR22, UR16, URZ ;  /* 0x00000010160472a5 */ /* 0x004fe2000f8e00ff */
[----:B------:R-:W2:Y:S01]  /*1400*/  LDCU.64 UR14, c[0x0][0xb28] ;  /* 0x00016500ff0e77ac */ /* 0x000ea20008000a00 */
[----:B------:R-:W-:-:S05]  /*1410*/  UISETP.NE.AND UP3, UPT, UR18, 0x1, UPT ;  /* 0x000000011200788c */ /* 0x000fca000bf65270 */
[----:B------:R-:W-:Y:S01]  /*1420*/  UMOV UR4, UR5 ;  /* 0x0000000500047c82 */ /* 0x000fe20008000000 */
[----:B---3--:R-:W-:Y:S02]  /*1430*/  UIMAD.WIDE.U32 UR6, UR13, UR16, URZ ;  /* 0x000000100d0672a5 */ /* 0x008fe4000f8e00ff */
[----:B------:R-:W-:Y:S02]  /*1440*/  USHF.R.U32.HI UR9, URZ, UR17, UR4 ;  /* 0x00000011ff097299 */ /* 0x000fe40008011604 */
[----:B----4-:R-:W-:Y:S02]  /*1450*/  UIMAD.WIDE.U32 UR4, UR8, UR19, URZ ;  /* 0x00000013080472a5 */ /* 0x010fe4000f8e00ff */
[----:B-1----:R-:W-:Y:S01]  /*1460*/  UISETP.NE.AND UP0, UPT, UR23, 0x1, UPT ;  /* 0x000000011700788c */ /* 0x002fe2000bf05270 */
[----:B------:R-:W-:Y:S01]  /*1470*/  UMOV UR6, UR7 ;  /* 0x0000000700067c82 */ /* 0x000fe20008000000 */
[----:B------:R-:W-:-:S03]  /*1480*/  UISETP.NE.AND UP1, UPT, UR21, 0x1, UPT ;  /* 0x000000011500788c */ /* 0x000fc6000bf25270 */
[----:B------:R-:W-:Y:S01]  /*1490*/  UMOV UR4, UR5 ;  /* 0x0000000500047c82 */ /* 0x000fe20008000000 */
[----:B------:R-:W-:Y:S02]  /*14a0*/  USEL UR12, UR22, UR9, !UP0 ;  /* 0x00000009160c7287 */ /* 0x000fe4000c000000 */
[----:B------:R-:W-:Y:S02]  /*14b0*/  @UP3 USHF.R.U32.HI UR8, URZ, UR25, UR4 ;  /* 0x00000019ff083299 */ /* 0x000fe40008011604 */
[----:B------:R-:W-:Y:S02]  /*14c0*/  UIADD3 UR32, UPT, UPT, -UR12, URZ, URZ ;  /* 0x000000ff0c207290 */ /* 0x000fe4000fffe1ff */
[----:B------:R-:W-:Y:S02]  /*14d0*/  @UP0 USHF.R.U32.HI UR13, URZ, UR17, UR6 ;  /* 0x00000011ff0d0299 */ /* 0x000fe40008011606 */
[----:B------:R-:W-:Y:S02]  /*14e0*/  UIMAD.WIDE.U32 UR6, UR34, UR19, URZ ;  /* 0x00000013220672a5 */ /* 0x000fe4000f8e00ff */
[----:B--2---:R-:W-:-:S02]  /*14f0*/  UIMAD.WIDE.U32 UR4, UR8, UR14, URZ ;  /* 0x0000000e080472a5 */ /* 0x004fc4000f8e00ff */
[----:B------:R-:W-:Y:S02]  /*1500*/  UIMAD.WIDE.U32 UR10, UR13, UR14, URZ ;  /* 0x0000000e0d0a72a5 */ /* 0x000fe4000f8e00ff */
[----:B------:R-:W-:Y:S01]  /*1510*/  UIMAD UR32, UR23, UR32, UR22 ;  /* 0x00000020172072a4 */ /* 0x000fe2000f8e0216 */
[----:B------:R-:W-:Y:S02]  /*1520*/  UMOV UR6, UR7 ;  /* 0x0000000700067c82 */ /* 0x000fe40008000000 */
[----:B------:R-:W-:Y:S01]  /*1530*/  UMOV UR4, UR5 ;  /* 0x0000000500047c82 */ /* 0x000fe20008000000 */
[----:B------:R-:W-:Y:S02]  /*1540*/  USHF.R.U32.HI UR6, URZ, UR25, UR6 ;  /* 0x00000019ff067299 */ /* 0x000fe40008011606 */
[----:B------:R-:W-:Y:S01]  /*1550*/  @UP1 USHF.R.U32.HI UR8, URZ, UR15, UR4 ;  /* 0x0000000fff081299 */ /* 0x000fe20008011604 */
[----:B------:R-:W-:Y:S01]  /*1560*/  UMOV UR5, UR11 ;  /* 0x0000000b00057c82 */ /* 0x000fe20008000000 */
[----:B------:R-:W-:-:S02]  /*1570*/  USEL UR4, UR34, UR6, !UP3 ;  /* 0x0000000622047287 */ /* 0x000fc4000d800000 */
[----:B------:R-:W-:Y:S02]  /*1580*/  @UP1 USHF.R.U32.HI UR13, URZ, UR15, UR5 ;  /* 0x0000000fff0d1299 */ /* 0x000fe40008011605 */
[----:B------:R-:W-:Y:S02]  /*1590*/  UIMAD UR5, UR8, UR21, URZ ;  /* 0x00000015080572a4 */ /* 0x000fe4000f8e02ff */
[----:B------:R-:W-:Y:S02]  /*15a0*/  UIMAD UR8, UR13, UR21, URZ ;  /* 0x000000150d0872a4 */ /* 0x000fe4000f8e02ff */
[----:B------:R-:W-:Y:S02]  /*15b0*/  UISETP.GE.AND UP0, UPT, UR4, UR5, UPT ;  /* 0x000000050400728c */ /* 0x000fe4000bf06270 */
[----:B------:R-:W-:Y:S02]  /*15c0*/  UIMAD.WIDE.U32 UR6, UR4, UR14, URZ ;  /* 0x0000000e040672a5 */ /* 0x000fe4000f8e00ff */
[----:B------:R-:W-:-:S02]  /*15d0*/  UISETP.GE.OR UP0, UPT, UR12, UR8, UP0 ;  /* 0x000000080c00728c */ /* 0x000fc40008706670 */
[----:B------:R-:W-:-:S03]  /*15e0*/  UIMAD.WIDE.U32 UR8, UR12, UR14, URZ ;  /* 0x0000000e0c0872a5 */ /* 0x000fc6000f8e00ff */
[----:B------:R-:W-:Y:S01]  /*15f0*/  UMOV UR6, UR7 ;  /* 0x0000000700067c82 */ /* 0x000fe20008000000 */
[----:B------:R-:W-:Y:S02]  /*1600*/  UIADD3 UR7, UPT, UPT, -UR4, URZ, URZ ;  /* 0x000000ff04077290 */ /* 0x000fe4000fffe1ff */
[----:B------:R-:W-:Y:S02]  /*1610*/  USHF.R.U32.HI UR6, URZ, UR15, UR6 ;  /* 0x0000000fff067299 */ /* 0x000fe40008011606 */
[----:B------:R-:W-:Y:S02]  /*1620*/  UIMAD UR34, UR18, UR7, UR34 ;  /* 0x00000007122272a4 */ /* 0x000fe4000f8e0222 */
[----:B------:R-:W-:Y:S01]  /*1630*/  USEL UR6, UR4, UR6, !UP1 ;  /* 0x0000000604067287 */ /* 0x000fe2000c800000 */
[----:B------:R-:W-:Y:S02]  /*1640*/  @!UP0 UMOV UR5, UR9 ;  /* 0x0000000900058c82 */ /* 0x000fe40008000000 */
[----:B------:R-:W-:-:S02]  /*1650*/  @!UP0 USHF.R.U32.HI UR5, URZ, UR15, UR5 ;  /* 0x0000000fff058299 */ /* 0x000fc40008011605 */
[----:B------:R-:W-:Y:S02]  /*1660*/  UIADD3 UR7, UPT, UPT, -UR6, URZ, URZ ;  /* 0x000000ff06077290 */ /* 0x000fe4000fffe1ff */
[----:B------:R-:W-:Y:S02]  /*1670*/  @!UP0 USEL UR5, UR12, UR5, !UP1 ;  /* 0x000000050c058287 */ /* 0x000fe4000c800000 */
[----:B------:R-:W-:Y:S02]  /*1680*/  UIMAD UR7, UR21, UR7, UR4 ;  /* 0x00000007150772a4 */ /* 0x000fe4000f8e0204 */
[----:B------:R-:W-:Y:S02]  /*1690*/  @!UP0 UIADD3 UR6, UPT, UPT, UR6, -UR5, URZ ;  /* 0x8000000506068290 */ /* 0x000fe4000fffe0ff */
[----:B------:R-:W-:Y:S02]  /*16a0*/  @!UP0 UIMAD UR7, UR7, UR13, UR5 ;  /* 0x0000000d070782a4 */ /* 0x000fe4000f8e0205 */
[----:B------:R-:W-:-:S04]  /*16b0*/  @!UP0 UIMAD UR4, UR6, UR21, UR12 ;  /* 0x00000015060482a4 */ /* 0x000fc8000f8e020c */
[----:B------:R-:W-:Y:S01]  /*16c0*/  UIMAD UR34, UR4, UR18, UR34 ;  /* 0x00000012042272a4 */ /* 0x000fe2000f8e0222 */
[----:B------:R-:W-:Y:S02]  /*16d0*/  @!UP0 UMOV UR12, UR7 ;  /* 0x00000007000c8c82 */ /* 0x000fe40008000000 */
[----:B------:R-:W-:-:S12]  /*16e0*/  UIMAD UR32, UR12, UR23, UR32 ;  /* 0x000000170c2072a4 */ /* 0x000fd8000f8e0220 */
.L_x_18:
[----:B------:R-:W-:Y:S02]  /*16f0*/  UISETP.NE.AND UP1, UPT, UR26, 0x1, UPT ;  /* 0x000000011a00788c */ /* 0x000fe4000bf25270 */
[----:B------:R-:W-:Y:S02]  /*1700*/  UISETP.NE.AND UP0, UPT, UR20, 0x2, UPT ;  /* 0x000000021400788c */ /* 0x000fe4000bf05270 */
[----:B------:R-:W-:Y:S02]  /*1710*/  ULOP3.LUT UR28, UR28, 0x800, URZ, 0xc0, !UPT ;  /* 0x000008001c1c7892 */ /* 0x000fe4000f8ec0ff */
[----:B------:R-:W-:-:S03]  /*1720*/  USHF.L.U32 UR24, UR27, UR24, URZ ;  /* 0x000000181b187299 */ /* 0x000fc600080006ff */
[----:B------:R-:W-:Y:S09]  /*1730*/  BRA.U UP1, `(.L_x_19) ;  /* 0x0000000101407547 */ /* 0x000ff2000b800000 */
[----:B------:R-:W2:Y:S01]  /*1740*/  LDCU.128 UR8, c[0x0][0xb10] ;  /* 0x00016200ff0877ac */ /* 0x000ea20008000c00 */
[----:B------:R-:W3:Y:S01]  /*1750*/  LDCU UR12, c[0x0][0xb0c] ;  /* 0x00016180ff0c77ac */ /* 0x000ee20008000800 */
[----:B------:R-:W4:Y:S01]  /*1760*/  LDCU UR13, c[0x0][0xb20] ;  /* 0x00016400ff0d77ac */ /* 0x000f220008000800 */
[----:B--2---:R-:W-:Y:S02]  /*1770*/  UIMAD.WIDE.U32 UR4, UR32, UR8, URZ ;  /* 0x00000008200472a5 */ /* 0x004fe4000f8e00ff */
[----:B------:R-:W-:Y:S02]  /*1780*/  UIMAD.WIDE.U32 UR6, UR34, UR11, URZ ;  /* 0x0000000b220672a5 */ /* 0x000fe4000f8e00ff */
[----:B---3--:R-:W-:Y:S02]  /*1790*/  UISETP.NE.AND UP1, UPT, UR12, 0x1, UPT ;  /* 0x000000010c00788c */ /* 0x008fe4000bf25270 */
[----:B------:R-:W-:-:S03]  /*17a0*/  USHF.R.U32.HI UR5, URZ, UR9, UR5 ;  /* 0x00000009ff057299 */ /* 0x000fc60008011605 */
[----:B------:R-:W-:Y:S01]  /*17b0*/  UMOV UR4, UR7 ;  /* 0x0000000700047c82 */ /* 0x000fe20008000000 */
[----:B------:R-:W-:Y:S02]  /*17c0*/  USEL UR5, UR32, UR5, !UP1 ;  /* 0x0000000520057287 */ /* 0x000fe4000c800000 */
[----:B------:R-:W-:Y:S02]  /*17d0*/  UISETP.NE.AND UP1, UPT, UR10, 0x1, UPT ;  /* 0x000000010a00788c */ /* 0x000fe4000bf25270 */
[----:B----4-:R-:W-:-:S04]  /*17e0*/  USHF.R.U32.HI UR4, URZ, UR13, UR4 ;  /* 0x0000000dff047299 */ /* 0x010fc80008011604 */
[----:B------:R-:W-:-:S04]  /*17f0*/  USEL UR4, UR34, UR4, !UP1 ;  /* 0x0000000422047287 */ /* 0x000fc8000c800000 */
[----:B------:R-:W-:Y:S02]  /*1800*/  UIADD3 UR6, UPT, UPT, -UR4, UR5, URZ ;  /* 0x0000000504067290 */ /* 0x000fe4000fffe1ff */
[----:B------:R-:W-:Y:S02]  /*1810*/  UIADD3 UR4, UPT, UPT, UR4, -UR5, URZ ;  /* 0x8000000504047290 */ /* 0x000fe4000fffe0ff */
[----:B------:R-:W-:Y:S02]  /*1820*/  UIMAD UR34, UR6, UR10, UR34 ;  /* 0x0000000a062272a4 */ /* 0x000fe4000f8e0222 */
[----:B------:R-:W-:-:S12]  /*1830*/  UIMAD UR32, UR4, UR12, UR32 ;  /* 0x0000000c042072a4 */ /* 0x000fd8000f8e0220 */
.L_x_19:
[----:B------:R-:W-:Y:S05]  /*1840*/  BRA.U !UP6, `(.L_x_20) ;  /* 0x000000010e0c7547 */ /* 0x000fea000b800000 */
[----:B------:R-:W-:Y:S01]  /*1850*/  UCGABAR_WAIT ;  /* 0x0000000000007dc7 */ /* 0x000fe20008000000 */
[----:B------:R-:W-:Y:S01]  /*1860*/  CCTL.IVALL ;  /* 0x00000000ff00798f */ /* 0x000fe20002000000 */
[----:B------:R-:W-:Y:S05]  /*1870*/  BRA `(.L_x_21) ;  /* 0x0000000000047947 */ /* 0x000fea0003800000 */
.L_x_20:
[----:B------:R-:W-:Y:S06]  /*1880*/  BAR.SYNC.DEFER_BLOCKING 0x0 ;  /* 0x0000000000007b1d */ /* 0x000fec0000010000 */
.L_x_21:
[----:B------:R-:W-:Y:S05]  /*1890*/  BRA.U UP0, `(.L_x_22) ;  /* 0x00000015007c7547 */ /* 0x000fea000b800000 */
[----:B------:R-:W2:Y:S01]  /*18a0*/  LDCU UR6, c[0x0][0x38c] ;  /* 0x00007180ff0677ac */ /* 0x000ea20008000800 */
[----:B------:R-:W3:Y:S01]  /*18b0*/  S2UR UR8, SR_CgaCtaId ;  /* 0x00000000000879c3 */ /* 0x000ee20000008800 */
[----:B------:R-:W-:Y:S01]  /*18c0*/  PLOP3.LUT P1, PT, PT, PT, UP4, 0x80, 0x8 ;  /* 0x000000000008781c */ /* 0x000fe20003f2f048 */
[----:B------:R-:W-:Y:S01]  /*18d0*/  IMAD.MOV.U32 R12, RZ, RZ, 0x1 ;  /* 0x00000001ff0c7424 */ /* 0x000fe200078e00ff */
[----:B------:R-:W-:Y:S01]  /*18e0*/  UMOV UR13, 0x400 ;  /* 0x00000400000d7882 */ /* 0x000fe20000000000 */
[----:B------:R-:W-:Y:S01]  /*18f0*/  USHF.L.U32 UR7, UR22, 0x7, URZ ;  /* 0x0000000716077899 */ /* 0x000fe200080006ff */
[----:B------:R-:W-:Y:S01]  /*1900*/  ISETP.NE.AND P2, PT, R3, RZ, P3 ;  /* 0x000000ff0300720c */ /* 0x000fe20001f45270 */
[----:B------:R-:W-:Y:S01]  /*1910*/  UISETP.NE.AND UP1, UPT, UR20, URZ, UPT ;  /* 0x000000ff1400728c */ /* 0x000fe2000bf25270 */
[----:B------:R-:W-:Y:S02]  /*1920*/  PLOP3.LUT P1, PT, P1, PT, PT, 0x8, 0x80 ;  /* 0x000000000080781c */ /* 0x000fe40000f2e170 */
[----:B------:R-:W-:Y:S01]  /*1930*/  CS2R R10, SRZ ;  /* 0x00000000000a7805 */ /* 0x000fe2000001ff00 */
[----:B------:R-:W-:Y:S01]  /*1940*/  IMAD.MOV.U32 R9, RZ, RZ, RZ ;  /* 0x000000ffff097224 */ /* 0x000fe200078e00ff */
[----:B------:R-:W4:Y:S01]  /*1950*/  LDCU UR39, c[0x0][0x370] ;  /* 0x00006e00ff2777ac */ /* 0x000f220008000800 */
[----:B------:R-:W-:Y:S01]  /*1960*/  IMAD.MOV.U32 R8, RZ, RZ, 0x1 ;  /* 0x00000001ff087424 */ /* 0x000fe200078e00ff */
[----:B------:R-:W1:Y:S01]  /*1970*/  LDCU.64 UR26, c[0x0][0x348] ;  /* 0x00006900ff1a77ac */ /* 0x000e620008000a00 */
[----:B--2---:R-:W-:-:S02]  /*1980*/  UIADD3 UR5, UPT, UPT, UR6, 0x1f, URZ ;  /* 0x0000001f06057890 */ /* 0x004fc4000fffe0ff */
[----:B------:R-:W-:Y:S02]  /*1990*/  UIADD3 UR46, UPT, UPT, UR6, 0x3e, URZ ;  /* 0x0000003e062e7890 */ /* 0x000fe4000fffe0ff */
[----:B------:R-:W-:Y:S02]  /*19a0*/  USHF.R.S32.HI UR4, URZ, 0x1f, UR5 ;  /* 0x0000001fff047899 */ /* 0x000fe40008011405 */
[----:B---3--:R-:W-:Y:S02]  /*19b0*/  ULEA UR13, UR8, UR13, 0x18 ;  /* 0x0000000d080d7291 */ /* 0x008fe4000f8ec0ff */
[----:B------:R-:W-:Y:S02]  /*19c0*/  ULEA.HI UR4, UR4, UR5, URZ, 0x5 ;  /* 0x0000000504047291 */ /* 0x000fe4000f8f28ff */
[----:B------:R-:W-:Y:S02]  /*19d0*/  UIADD3 UR5, UPT, UPT, UR6, -0x1, URZ ;  /* 0xffffffff06057890 */ /* 0x000fe4000fffe0ff */
[----:B------:R-:W-:-:S02]  /*19e0*/  USHF.R.S32.HI UR41, URZ, 0x5, UR4 ;  /* 0x00000005ff297899 */ /* 0x000fc40008011404 */
[----:B------:R-:W-:Y:S02]  /*19f0*/  UISETP.GE.U32.AND UP2, UPT, UR5, -0x3f, UPT ;  /* 0xffffffc10500788c */ /* 0x000fe4000bf46070 */
[----:B------:R-:W-:Y:S02]  /*1a00*/  UISETP.LT.U32.AND UP0, UPT, UR41, 0x8, UPT ;  /* 0x000000082900788c */ /* 0x000fe4000bf01070 */
[----:B------:R-:W-:Y:S02]  /*1a10*/  ULOP3.LUT UR5, UR7, 0x80, URZ, 0xc0, !UPT ;  /* 0x0000008007057892 */ /* 0x000fe4000f8ec0ff */
[----:B------:R-:W-:Y:S02]  /*1a20*/  USEL UR40, UR41, 0x8, UP0 ;  /* 0x0000000829287887 */ /* 0x000fe40008000000 */
[----:B------:R-:W-:Y:S02]  /*1a30*/  ULEA UR30, UR28, UR13, 0x2 ;  /* 0x0000000d1c1e7291 */ /* 0x000fe4000f8e10ff */
[----:B------:R-:W-:-:S02]  /*1a40*/  UIADD3 UR4, UPT, UPT, UR40, -0x1, URZ ;  /* 0xffffffff28047890 */ /* 0x000fc4000fffe0ff */
[----:B------:R-:W-:Y:S02]  /*1a50*/  @UP2 UIADD3 UR4, UPT, UPT, UR40, URZ, URZ ;  /* 0x000000ff28042290 */ /* 0x000fe4000fffe0ff */
[----:B------:R-:W-:Y:S01]  /*1a60*/  USHF.L.U32 UR47, UR22, 0x6, URZ ;  /* 0x00000006162f7899 */ /* 0x000fe200080006ff */
[----:B------:R-:W2:Y:S01]  /*1a70*/  LDCU UR38, c[0x0][0x374] ;  /* 0x00006e80ff2677ac */ /* 0x000ea20008000800 */
[----:B------:R-:W-:Y:S02]  /*1a80*/  USEL UR21, UR60, 0x2, UP1 ;  /* 0x000000023c157887 */ /* 0x000fe40008800000 */
[----:B------:R-:W-:Y:S02]  /*1a90*/  ULEA.HI UR44, UR28, UR5, URZ, 0x1b ;  /* 0x000000051c2c7291 */ /* 0x000fe4000f8fd8ff */
[----:B------:R-:W-:Y:S02]  /*1aa0*/  UIADD3 UR30, UPT, UPT, UR30, 0x18400, URZ ;  /* 0x000184001e1e7890 */ /* 0x000fe4000fffe0ff */
[----:B------:R-:W-:-:S02]  /*1ab0*/  UIADD3 UR43, UPT, UPT, UR41, -UR40, URZ ;  /* 0x80000028292b7290 */ /* 0x000fc4000fffe0ff */
[----:B------:R-:W-:Y:S02]  /*1ac0*/  UIADD3 UR29, UPT, UPT, UR4, 0x1, URZ ;  /* 0x00000001041d7890 */ /* 0x000fe4000fffe0ff */
[----:B------:R-:W-:Y:S01]  /*1ad0*/  UIADD3 UR42, UPT, UPT, -UR4, URZ, URZ ;  /* 0x000000ff042a7290 */ /* 0x000fe2000fffe1ff */
[----:B-1--4-:R-:W-:-:S11]  /*1ae0*/  UMOV UR6, URZ ;  /* 0x000000ff00067c82 */ /* 0x012fd60008000000 */
.L_x_42:
[----:B------:R-:W1:Y:S02]  /*1af0*/  S2UR UR4, SR_CgaCtaId ;  /* 0x00000000000479c3 */ /* 0x000e640000008800 */
[----:B-1----:R-:W-:-:S09]  /*1b00*/  UISETP.NE.AND UP0, UPT, UR4, URZ, UPT ;  /* 0x000000ff0400728c */ /* 0x002fd2000bf05270 */
[----:B------:R-:W-:Y:S05]  /*1b10*/  BRA.U UP0, `(.L_x_23) ;  /* 0x0000000100287547 */ /* 0x000fea000b800000 */
[----:B------:R-:W-:Y:S02]  /*1b20*/  LEA R0, R9, UR13, 0x3 ;  /* 0x0000000d09007c11 */ /* 0x000fe4000f8e18ff */
[----:B------:R-:W-:-:S04]  /*1b30*/  SHF.L.U32 R2, R8, 0x1f, RZ ;  /* 0x0000001f08027819 */ /* 0x000fc800000006ff */
[----:B------:R-:W1:Y:S02]  /*1b40*/  SYNCS.PHASECHK.TRANS64.TRYWAIT P0, [R0+URZ+0x140], R2 ;  /* 0x00014002000075a7 */ /* 0x000e6400080011ff */
[----:B-1----:R-:W-:Y:S05]  /*1b50*/  @!P0 BRA `(.L_x_24) ;  /* 0x00000098005c8947 */ /* 0x002fea0003800000 */
.L_x_189:
[----:B------:R-:W-:Y:S01]  /*1b60*/  VIADD R9, R9, 0x1 ;  /* 0x0000000109097836 */ /* 0x000fe20000000000 */
[----:B------:R1:W-:Y:S04]  /*1b70*/  SYNCS.ARRIVE.TRANS64.A1T0 RZ, [R0+URZ+0x130], RZ ;  /* 0x000130ff00ff79a7 */ /* 0x0003e800081000ff */
[----:B------:R-:W-:-:S04]  /*1b80*/  ISETP.NE.AND P0, PT, R9, 0x2, PT ;  /* 0x000000020900780c */ /* 0x000fc80003f05270 */
[----:B------:R-:W-:Y:S02]  /*1b90*/  SEL R9, R9, RZ, P0 ;  /* 0x000000ff09097207 */ /* 0x000fe40000000000 */
[----:B-1----:R-:W-:-:S04]  /*1ba0*/  SEL R0, RZ, 0x1, P0 ;  /* 0x00000001ff007807 */ /* 0x002fc80000000000 */
[----:B------:R-:W-:-:S07]  /*1bb0*/  LOP3.LUT R8, R8, R0, RZ, 0x3c, !PT ;  /* 0x0000000008087212 */ /* 0x000fce00078e3cff */
.L_x_23:
[----:B------:R-:W-:Y:S01]  /*1bc0*/  ULEA UR4, UR6, UR13, 0x3 ;  /* 0x0000000d06047291 */ /* 0x000fe2000f8e18ff */
[----:B------:R-:W-:Y:S01]  /*1bd0*/  SHF.L.U32 R0, R12, 0x1f, RZ ;  /* 0x0000001f0c007819 */ /* 0x000fe200000006ff */
[----:B------:R-:W-:Y:S02]  /*1be0*/  UISETP.GE.U32.AND UP0, UPT, UR46, 0x3f, UPT ;  /* 0x0000003f2e00788c */ /* 0x000fe4000bf06070 */
[----:B------:R-:W-:Y:S01]  /*1bf0*/  ULEA UR19, UR34, UR44, 0x8 ;  /* 0x0000002c22137291 */ /* 0x000fe2000f8e40ff */
[----:B------:R-:W-:-:S04]  /*1c00*/  UMOV UR7, URZ ;  /* 0x000000ff00077c82 */ /* 0x000fc80008000000 */
[----:B------:R1:W3:Y:S01]  /*1c10*/  SYNCS.PHASECHK.TRANS64.TRYWAIT P0, [UR4+0x40], R0 ;  /* 0x00004000ff0075a7 */ /* 0x0002e20008001104 */
[----:B------:R-:W-:-:S04]  /*1c20*/  ULEA.HI UR4, UR32, UR32, URZ, 0x1 ;  /* 0x0000002020047291 */ /* 0x000fc8000f8f08ff */
[----:B------:R-:W-:-:S04]  /*1c30*/  USHF.L.U32 UR4, UR4, 0x6, URZ ;  /* 0x0000000604047899 */ /* 0x000fc800080006ff */
[----:B------:R-:W-:-:S04]  /*1c40*/  ULOP3.LUT UR35, UR4, 0xffffff80, URZ, 0xc0, !UPT ;  /* 0xffffff8004237892 */ /* 0x000fc8000f8ec0ff */
[----:B------:R-:W-:Y:S01]  /*1c50*/  ULOP3.LUT UR35, UR35, 0x40, UR47, 0xf8, !UPT ;  /* 0x0000004023237892 */ /* 0x000fe2000f8ef82f */
[----:B------:R-:W-:Y:S11]  /*1c60*/  BRA.U !UP0, `(.L_x_25) ;  /* 0x0000000108c87547 */ /* 0x000ff6000b800000 */
[----:B------:R-:W-:Y:S01]  /*1c70*/  UMOV UR10, UR42 ;  /* 0x0000002a000a7c82 */ /* 0x000fe20008000000 */
[----:B------:R-:W-:Y:S01]  /*1c80*/  UMOV UR4, UR6 ;  /* 0x0000000600047c82 */ /* 0x000fe20008000000 */
[----:B------:R-:W-:-:S05]  /*1c90*/  UMOV UR34, URZ ;  /* 0x000000ff00227c82 */ /* 0x000fca0008000000 */
.L_x_31:
[----:B------:R-:W-:Y:S01]  /*1ca0*/  ULEA UR33, UR4, UR13, 0x3 ;  /* 0x0000000d04217291 */ /* 0x000fe2000f8e18ff */
[----:B------:R-:W-:Y:S01]  /*1cb0*/  @P3 MOV R2, 0xc000 ;  /* 0x0000c00000023802 */ /* 0x000fe20000000f00 */
[----:B-1-3--:R-:W-:Y:S10]  /*1cc0*/  @P0 BRA `(.L_x_26) ;  /* 0x00000000000c0947 */ /* 0x00aff40003800000 */
[----:B------:R-:W-:-:S04]  /*1cd0*/  SHF.L.U32 R3, R12, 0x1f, RZ ;  /* 0x0000001f0c037819 */ /* 0x000fc800000006ff */
[----:B------:R-:W3:Y:S02]  /*1ce0*/  SYNCS.PHASECHK.TRANS64.TRYWAIT P0, [UR33+0x40], R3 ;  /* 0x00004003ff0075a7 */ /* 0x000ee40008001121 */
[----:B---3--:R-:W-:Y:S05]  /*1cf0*/  @!P0 BRA `(.L_x_27) ;  /* 0x0000009800088947 */ /* 0x008fea0003800000 */
.L_x_26:
[----:B------:R3:W-:Y:S01]  /*1d00*/  @P3 SYNCS.ARRIVE.TRANS64 RZ, [UR33], R2 ;  /* 0x00000002ffff39a7 */ /* 0x0007e20008000021 */
[----:B------:R-:W-:Y:S02]  /*1d10*/  ULOP3.LUT UR5, UR21, 0x2, URZ, 0xfc, !UPT ;  /* 0x0000000215057892 */ /* 0x000fe4000f8efcff */
[----:B------:R-:W-:Y:S02]  /*1d20*/  UIADD3 UR10, UPT, UPT, UR10, 0x1, URZ ;  /* 0x000000010a0a7890 */ /* 0x000fe4000fffe0ff */
[----:B------:R-:W-:Y:S02]  /*1d30*/  UISETP.NE.AND UP0, UPT, UR5, 0x2, UPT ;  /* 0x000000020500788c */ /* 0x000fe4000bf05270 */
[----:B------:R-:W-:-:S07]  /*1d40*/  UISETP.NE.AND UP2, UPT, UR10, 0x1, UPT ;  /* 0x000000010a00788c */ /* 0x000fce000bf45270 */
[----:B------:R-:W-:Y:S05]  /*1d50*/  BRA.U UP0, `(.L_x_28) ;  /* 0x0000000100047547 */ /* 0x000fea000b800000 */
[----:B--2---:R-:W-:Y:S05]  /*1d60*/  BPT.TRAP 0x1 ;  /* 0x000000040000795c */ /* 0x004fea0000300000 */
.L_x_28:
[----:B------:R-:W-:Y:S04]  /*1d70*/  BSSY.RECONVERGENT B0, `(.L_x_29) ;  /* 0x0000003000007945 */ /* 0x000fe80003800200 */
[----:B------:R-:W-:Y:S05]  /*1d80*/  @!P2 BRA `(.L_x_30) ;  /* 0x000000000004a947 */ /* 0x000fea0003800000 */
[----:B--2---:R-:W-:Y:S05]  /*1d90*/  BPT.TRAP 0x1 ;  /* 0x000000040000795c */ /* 0x004fea0000300000 */
.L_x_30:
[----:B--2---:R-:W-:Y:S05]  /*1da0*/  BSYNC.RECONVERGENT B0 ;  /* 0x0000000000007941 */ /* 0x004fea0003800200 */
.L_x_29:
[----:B------:R-:W-:Y:S02]  /*1db0*/  UIADD3 UR5, UPT, UPT, UR4, 0x1, URZ ;  /* 0x0000000104057890 */ /* 0x000fe4000fffe0ff */
[----:B------:R-:W-:Y:S02]  /*1dc0*/  ULEA UR32, UR4, UR13, 0xd ;  /* 0x0000000d04207291 */ /* 0x000fe4000f8e68ff */
[----:B------:R-:W-:Y:S02]  /*1dd0*/  UISETP.NE.AND UP0, UPT, UR5, 0x8, UPT ;  /* 0x000000080500788c */ /* 0x000fe4000bf05270 */
[----:B------:R-:W-:Y:S02]  /*1de0*/  UIADD3 UR8, UP1, UPT, UR26, 0x80, URZ ;  /* 0x000000801a087890 */ /* 0x000fe4000ff3e0ff */
[----:B------:R-:W-:Y:S02]  /*1df0*/  USEL UR7, URZ, 0x1, UP0 ;  /* 0x00000001ff077887 */ /* 0x000fe40008000000 */
[----:B------:R-:W-:-:S02]  /*1e00*/  USEL UR6, UR5, URZ, UP0 ;  /* 0x000000ff05067287 */ /* 0x000fc40008000000 */
[----:B------:R-:W-:Y:S02]  /*1e10*/  ULOP3.LUT UR33, UR33, 0xfefffff8, URZ, 0xc0, !UPT ;  /* 0xfefffff821217892 */ /* 0x000fe4000f8ec0ff */
[----:B------:R-:W-:Y:S01]  /*1e20*/  ULEA UR5, UR6, UR13, 0x3 ;  /* 0x0000000d06057291 */ /* 0x000fe2000f8e18ff */
[----:B------:R-:W-:Y:S01]  /*1e30*/  LOP3.LUT R12, R12, UR7, RZ, 0x3c, !PT ;  /* 0x000000070c0c7c12 */ /* 0x000fe2000f8e3cff */
[----:B------:R-:W-:Y:S02]  /*1e40*/  UIADD3.X UR9, UPT, UPT, URZ, UR27, URZ, UP1, !UPT ;  /* 0x0000001bff097290 */ /* 0x000fe40008ffe4ff */
[----:B------:R-:W-:Y:S01]  /*1e50*/  UIADD3 UR32, UPT, UPT, UR32, 0x8400, URZ ;  /* 0x0000840020207890 */ /* 0x000fe2000fffe0ff */
[----:B-1----:R-:W-:Y:S01]  /*1e60*/  SHF.L.U32 R0, R12, 0x1f, RZ ;  /* 0x0000001f0c007819 */ /* 0x002fe200000006ff */
[----:B------:R-:W-:Y:S01]  /*1e70*/  UPRMT UR7, URZ, 0x5410, UR24 ;  /* 0x00005410ff077896 */ /* 0x000fe20008000018 */
[----:B------:R-:W-:Y:S02]  /*1e80*/  UMOV UR14, 0x0 ;  /* 0x00000000000e7882 */ /* 0x000fe40000000000 */
[----:B------:R4:W1:Y:S01]  /*1e90*/  SYNCS.PHASECHK.TRANS64.TRYWAIT P0, [UR5+0x40], R0 ;  /* 0x00004000ff0075a7 */ /* 0x0008620008001105 */
[----:B------:R-:W-:-:S02]  /*1ea0*/  ULEA UR5, UR4, UR28, 0xc ;  /* 0x0000001c04057291 */ /* 0x000fc4000f8e60ff */
[----:B------:R-:W-:Y:S02]  /*1eb0*/  UIADD3 UR4, UP0, UPT, UR26, 0x180, URZ ;  /* 0x000001801a047890 */ /* 0x000fe4000ff1e0ff */
[----:B------:R-:W-:Y:S01]  /*1ec0*/  ULEA UR5, UR5, UR13, 0x2 ;  /* 0x0000000d05057291 */ /* 0x000fe2000f8e10ff */
[----:B------:R-:W-:Y:S01]  /*1ed0*/  UMOV UR15, 0x10000000 ;  /* 0x10000000000f7882 */ /* 0x000fe20000000000 */
[----:B------:R-:W-:Y:S02]  /*1ee0*/  UMOV UR18, UR34 ;  /* 0x0000002200127c82 */ /* 0x000fe40008000000 */
[----:B------:R-:W-:Y:S01]  /*1ef0*/  UIADD3 UR16, UPT, UPT, UR5, 0x18400, URZ ;  /* 0x0001840005107890 */ /* 0x000fe2000fffe0ff */
[----:B------:R2:W-:Y:S01]  /*1f00*/  UTMALDG.3D.2CTA [UR32], [UR8], desc[UR14] ;  /* 0x00000e20080075b4 */ /* 0x0005e20008211000 */
[----:B------:R-:W-:Y:S01]  /*1f10*/  UIADD3.X UR5, UPT, UPT, URZ, UR27, URZ, UP0, !UPT ;  /* 0x0000001bff057290 */ /* 0x000fe200087fe4ff */
[----:B------:R-:W-:Y:S01]  /*1f20*/  UMOV UR20, UR36 ;  /* 0x0000002400147c82 */ /* 0x000fe20008000000 */
[----:B------:R-:W-:-:S07]  /*1f30*/  UMOV UR17, UR33 ;  /* 0x0000002100117c82 */ /* 0x000fce0008000000 */
[----:B------:R3:W-:Y:S01]  /*1f40*/  UTMALDG.3D.MULTICAST.2CTA [UR16], [UR4], UR7, desc[UR14] ;  /* 0x00000e10040073b4 */ /* 0x0007e20008211807 */
[----:B--2---:R-:W-:Y:S01]  /*1f50*/  UIADD3 UR34, UPT, UPT, UR34, 0x20, URZ ;  /* 0x0000002022227890 */ /* 0x004fe2000fffe0ff */
[----:B---3--:R-:W-:Y:S01]  /*1f60*/  UMOV UR7, UR29 ;  /* 0x0000001d00077c82 */ /* 0x008fe20008000000 */
[----:B------:R-:W-:Y:S01]  /*1f70*/  UMOV UR4, UR6 ;  /* 0x0000000600047c82 */ /* 0x000fe20008000000 */
[----:B----4-:R-:W-:Y:S09]  /*1f80*/  BRA.U UP2, `(.L_x_31) ;  /* 0xfffffffd02447547 */ /* 0x010ff2000b83ffff */
.L_x_25:
[----:B------:R-:W-:Y:S01]  /*1f90*/  ULEA UR4, UR6, UR13, 0x3 ;  /* 0x0000000d06047291 */ /* 0x000fe2000f8e18ff */
[----:B-1----:R-:W-:Y:S01]  /*1fa0*/  SHF.L.U32 R0, R12, 0x1f, RZ ;  /* 0x0000001f0c007819 */ /* 0x002fe200000006ff */
[----:B------:R-:W-:Y:S01]  /*1fb0*/  @!P1 SYNCS.ARRIVE.TRANS64.A1T0 RZ, [UR13+0xc8], RZ ;  /* 0x0000c8ffffff99a7 */ /* 0x000fe2000810000d */
[----:B------:R-:W-:-:S06]  /*1fc0*/  UISETP.GT.AND UP0, UPT, UR41, UR40, UPT ;  /* 0x000000282900728c */ /* 0x000fcc000bf04270 */
[----:B---3--:R1:W3:Y:S03]  /*1fd0*/  SYNCS.PHASECHK.TRANS64.TRYWAIT P0, [UR4+0x40], R0 ;  /* 0x00004000ff0075a7 */ /* 0x0082e60008001104 */
[----:B------:R-:W-:Y:S05]  /*1fe0*/  BRA.U !UP0, `(.L_x_32) ;  /* 0x0000000108c07547 */ /* 0x000fea000b800000 */
[----:B------:R-:W-:Y:S01]  /*1ff0*/  UIADD3 UR25, UPT, UPT, UR43, UR7, URZ ;  /* 0x000000072b197290 */ /* 0x000fe2000fffe0ff */
[----:B------:R-:W-:-:S11]  /*2000*/  UMOV UR4, UR6 ;  /* 0x0000000600047c82 */ /* 0x000fd60008000000 */
.L_x_38:
[----:B------:R-:W-:Y:S01]  /*2010*/  ULEA UR9, UR4, UR13, 0x3 ;  /* 0x0000000d04097291 */ /* 0x000fe2000f8e18ff */
[----:B---3--:R-:W-:Y:S01]  /*2020*/  @P3 MOV R2, 0xc000 ;  /* 0x0000c00000023802 */ /* 0x008fe20000000f00 */
[----:B-1-34-:R-:W-:Y:S10]  /*2030*/  @P0 BRA `(.L_x_33) ;  /* 0x00000000000c0947 */ /* 0x01aff40003800000 */
[----:B------:R-:W-:-:S04]  /*2040*/  SHF.L.U32 R3, R12, 0x1f, RZ ;  /* 0x0000001f0c037819 */ /* 0x000fc800000006ff */
[----:B------:R-:W3:Y:S02]  /*2050*/  SYNCS.PHASECHK.TRANS64.TRYWAIT P0, [UR9+0x40], R3 ;  /* 0x00004003ff0075a7 */ /* 0x000ee40008001109 */
[----:B---3--:R-:W-:Y:S05]  /*2060*/  @!P0 BRA `(.L_x_34) ;  /* 0x0000009400448947 */ /* 0x008fea0003800000 */
.L_x_33:
[----:B------:R3:W-:Y:S01]  /*2070*/  @P3 SYNCS.ARRIVE.TRANS64 RZ, [UR9], R2 ;  /* 0x00000002ffff39a7 */ /* 0x0007e20008000009 */
[----:B------:R-:W-:-:S04]  /*2080*/  ULOP3.LUT UR5, UR21, 0x2, URZ, 0xfc, !UPT ;  /* 0x0000000215057892 */ /* 0x000fc8000f8efcff */
[----:B------:R-:W-:-:S09]  /*2090*/  UISETP.NE.AND UP0, UPT, UR5, 0x2, UPT ;  /* 0x000000020500788c */ /* 0x000fd2000bf05270 */
[----:B------:R-:W-:Y:S05]  /*20a0*/  BRA.U UP0, `(.L_x_35) ;  /* 0x0000000100047547 */ /* 0x000fea000b800000 */
[----:B--2---:R-:W-:Y:S05]  /*20b0*/  BPT.TRAP 0x1 ;  /* 0x000000040000795c */ /* 0x004fea0000300000 */
.L_x_35:
[----:B------:R-:W-:Y:S04]  /*20c0*/  BSSY.RECONVERGENT B0, `(.L_x_36) ;  /* 0x0000003000007945 */ /* 0x000fe80003800200 */
[----:B------:R-:W-:Y:S05]  /*20d0*/  @!P2 BRA `(.L_x_37) ;  /* 0x000000000004a947 */ /* 0x000fea0003800000 */
[----:B--2---:R-:W-:Y:S05]  /*20e0*/  BPT.TRAP 0x1 ;  /* 0x000000040000795c */ /* 0x004fea0000300000 */
.L_x_37:
[----:B--2---:R-:W-:Y:S05]  /*20f0*/  BSYNC.RECONVERGENT B0 ;  /* 0x0000000000007941 */ /* 0x004fea0003800200 */
.L_x_36:
[----:B------:R-:W-:Y:S02]  /*2100*/  UIADD3 UR5, UPT, UPT, UR4, 0x1, URZ ;  /* 0x0000000104057890 */ /* 0x000fe4000fffe0ff */
[----:B------:R-:W-:Y:S02]  /*2110*/  USHF.L.U32 UR10, UR7, 0x5, URZ ;  /* 0x00000005070a7899 */ /* 0x000fe400080006ff */
[----:B------:R-:W-:Y:S02]  /*2120*/  UISETP.NE.AND UP0, UPT, UR5, 0x8, UPT ;  /* 0x000000080500788c */ /* 0x000fe4000bf05270 */
[----:B------:R-:W-:Y:S02]  /*2130*/  UIADD3 UR7, UPT, UPT, UR7, 0x1, URZ ;  /* 0x0000000107077890 */ /* 0x000fe4000fffe0ff */
[----:B------:R-:W-:Y:S02]  /*2140*/  USEL UR8, URZ, 0x1, UP0 ;  /* 0x00000001ff087887 */ /* 0x000fe40008000000 */
[----:B------:R-:W-:-:S02]  /*2150*/  USEL UR6, UR5, URZ, UP0 ;  /* 0x000000ff05067287 */ /* 0x000fc40008000000 */
[----:B------:R-:W-:Y:S02]  /*2160*/  UIADD3 UR22, UP0, UPT, UR26, 0x180, URZ ;  /* 0x000001801a167890 */ /* 0x000fe4000ff1e0ff */
[----:B------:R-:W-:Y:S01]  /*2170*/  LOP3.LUT R12, R12, UR8, RZ, 0x3c, !PT ;  /* 0x000000080c0c7c12 */ /* 0x000fe2000f8e3cff */
[----:B------:R-:W-:Y:S02]  /*2180*/  ULEA UR8, UR4, UR13, 0xd ;  /* 0x0000000d04087291 */ /* 0x000fe4000f8e68ff */
[----:B------:R-:W-:Y:S01]  /*2190*/  UIADD3 UR14, UP1, UPT, UR26, 0x80, URZ ;  /* 0x000000801a0e7890 */ /* 0x000fe2000ff3e0ff */
[----:B-1----:R-:W-:Y:S01]  /*21a0*/  SHF.L.U32 R0, R12, 0x1f, RZ ;  /* 0x0000001f0c007819 */ /* 0x002fe200000006ff */
[----:B------:R-:W-:Y:S02]  /*21b0*/  UIADD3.X UR23, UPT, UPT, URZ, UR27, URZ, UP0, !UPT ;  /* 0x0000001bff177290 */ /* 0x000fe400087fe4ff */
[----:B------:R-:W-:Y:S02]  /*21c0*/  UISETP.NE.AND UP0, UPT, UR7, UR25, UPT ;  /* 0x000000190700728c */ /* 0x000fe4000bf05270 */
[----:B------:R-:W-:-:S02]  /*21d0*/  ULEA UR5, UR6, UR13, 0x3 ;  /* 0x0000000d06057291 */ /* 0x000fc4000f8e18ff */
[----:B------:R-:W-:Y:S02]  /*21e0*/  ULOP3.LUT UR9, UR9, 0xfefffff8, URZ, 0xc0, !UPT ;  /* 0xfefffff809097892 */ /* 0x000fe4000f8ec0ff */
[----:B------:R-:W-:Y:S02]  /*21f0*/  ULEA UR16, UR4, UR30, 0xe ;  /* 0x0000001e04107291 */ /* 0x000fe4000f8e70ff */
[----:B------:R-:W-:Y:S02]  /*2200*/  UIADD3 UR8, UPT, UPT, UR8, 0x8400, URZ ;  /* 0x0000840008087890 */ /* 0x000fe4000fffe0ff */
[----:B------:R-:W-:Y:S01]  /*2210*/  UIADD3.X UR15, UPT, UPT, URZ, UR27, URZ, UP1, !UPT ;  /* 0x0000001bff0f7290 */ /* 0x000fe20008ffe4ff */
[----:B------:R4:W1:Y:S01]  /*2220*/  SYNCS.PHASECHK.TRANS64.TRYWAIT P0, [UR5+0x40], R0 ;  /* 0x00004000ff0075a7 */ /* 0x0008620008001105 */
[----:B------:R-:W-:Y:S01]  /*2230*/  UPRMT UR4, URZ, 0x5410, UR24 ;  /* 0x00005410ff047896 */ /* 0x000fe20008000018 */
[----:B------:R-:W-:Y:S01]  /*2240*/  UMOV UR32, 0x0 ;  /* 0x0000000000207882 */ /* 0x000fe20000000000 */
[----:B------:R-:W-:Y:S01]  /*2250*/  UMOV UR33, 0x10000000 ;  /* 0x1000000000217882 */ /* 0x000fe20000000000 */
[----:B------:R-:W-:Y:S01]  /*2260*/  UMOV UR11, UR35 ;  /* 0x00000023000b7c82 */ /* 0x000fe20008000000 */
[----:B------:R-:W-:Y:S01]  /*2270*/  UMOV UR12, UR36 ;  /* 0x00000024000c7c82 */ /* 0x000fe20008000000 */
[----:B------:R-:W-:Y:S01]  /*2280*/  UMOV UR20, UR36 ;  /* 0x0000002400147c82 */ /* 0x000fe20008000000 */
[----:B------:R-:W-:Y:S01]  /*2290*/  UMOV UR17, UR9 ;  /* 0x0000000900117c82 */ /* 0x000fe20008000000 */
[----:B------:R-:W-:Y:S01]  /*22a0*/  UMOV UR18, UR10 ;  /* 0x0000000a00127c82 */ /* 0x000fe20008000000 */
[----:B------:R-:W-:Y:S01]  /*22b0*/  UTMALDG.3D.2CTA [UR8], [UR14], desc[UR32] ;  /* 0x000020080e0075b4 */ /* 0x000fe20008211000 */
[----:B------:R2:W-:Y:S02]  /*22c0*/  UTMALDG.3D.MULTICAST.2CTA [UR16], [UR22], UR4, desc[UR32] ;  /* 0x00002010160073b4 */ /* 0x0005e40008211804 */
[----:B--2---:R-:W-:Y:S01]  /*22d0*/  UMOV UR4, UR6 ;  /* 0x0000000600047c82 */ /* 0x004fe20008000000 */
[----:B------:R-:W-:Y:S05]  /*22e0*/  BRA.U UP0, `(.L_x_38) ;  /* 0xfffffffd00487547 */ /* 0x000fea000b83ffff */
.L_x_32:
[C---:B------:R-:W-:Y:S01]  /*22f0*/  LEA R3, R11.reuse, UR13, 0x3 ;  /* 0x0000000d0b037c11 */ /* 0x040fe2000f8e18ff */
[----:B------:R-:W-:Y:S01]  /*2300*/  NOP ;  /* 0x0000000000007918 */ /* 0x000fe20000000000 */
[----:B-1--4-:R-:W-:Y:S02]  /*2310*/  SHF.L.U32 R0, R10, 0x1f, RZ ;  /* 0x0000001f0a007819 */ /* 0x012fe400000006ff */
[----:B------:R-:W-:Y:S02]  /*2320*/  LEA R4, R11, UR13, 0x4 ;  /* 0x0000000d0b047c11 */ /* 0x000fe4000f8e20ff */
[----:B---3--:R-:W1:Y:S02]  /*2330*/  SYNCS.PHASECHK.TRANS64.TRYWAIT P0, [R3+URZ+0xd0], R0 ;  /* 0x0000d000030075a7 */ /* 0x008e6400080011ff */
[----:B-1----:R-:W-:Y:S05]  /*2340*/  @!P0 BRA `(.L_x_39) ;  /* 0x0000009000a48947 */ /* 0x002fea0003800000 */
.L_x_192:
[----:B------:R-:W3:Y:S01]  /*2350*/  LDS.128 R4, [R4+0x160] ;  /* 0x0001600004047984 */ /* 0x000ee20000000c00 */
[----:B------:R-:W-:Y:S01]  /*2360*/  UISETP.GE.AND UP0, UPT, UR45, 0x1, UPT ;  /* 0x000000012d00788c */ /* 0x000fe2000bf06270 */
[----:B------:R-:W-:Y:S01]  /*2370*/  @!PT LDS RZ, [RZ] ;  /* 0x00000000fffff984 */ /* 0x000fe20000000800 */
[----:B------:R-:W-:Y:S01]  /*2380*/  @!PT LDS RZ, [RZ] ;  /* 0x00000000fffff984 */ /* 0x000fe20000000800 */
[----:B------:R-:W-:Y:S01]  /*2390*/  @!PT LDS RZ, [RZ] ;  /* 0x00000000fffff984 */ /* 0x000fe20000000800 */
[----:B------:R-:W-:Y:S01]  /*23a0*/  @!PT LDS RZ, [RZ] ;  /* 0x00000000fffff984 */ /* 0x000fe20000000800 */
[----:B------:R4:W-:Y:S06]  /*23b0*/  MEMBAR.ALL.CTA ;  /* 0x0000000000007992 */ /* 0x0009ec0000008000 */
[----:B----4-:R-:W4:Y:S01]  /*23c0*/  FENCE.VIEW.ASYNC.S ;  /* 0x00000000000073c6 */ /* 0x010f220000000000 */
[----:B---3--:R-:W-:-:S13]  /*23d0*/  LOP3.LUT P0, RZ, R6, 0x1, RZ, 0xc0, !PT ;  /* 0x0000000106ff7812 */ /* 0x008fda000780c0ff */
[----:B----4-:R-:W-:Y:S01]  /*23e0*/  VOTEU.ANY UP1, P0 ;  /* 0x0000000000ff7886 */ /* 0x010fe20000020100 */
[----:B------:R-:W-:-:S13]  /*23f0*/  PLOP3.LUT P0, PT, PT, PT, UP1, 0x80, 0x8 ;  /* 0x000000000008781c */ /* 0x000fda0003f0f018 */
[----:B-1----:R-:W-:Y:S02]  /*2400*/  @P0 LOP3.LUT R0, R5, 0xffff, RZ, 0xc0, !PT ;  /* 0x0000ffff05000812 */ /* 0x002fe400078ec0ff */
[----:B------:R-:W-:Y:S02]  /*2410*/  @P0 MOV R2, R4 ;  /* 0x0000000400020202 */ /* 0x000fe40000000f00 */
[----:B------:R-:W-:Y:S01]  /*2420*/  @P0 R2UR UR5, R0 ;  /* 0x00000000000502ca */ /* 0x000fe200000e0000 */
[----:B------:R-:W-:Y:S01]  /*2430*/  VIADD R0, R3, 0xe0 ;  /* 0x000000e003007836 */ /* 0x000fe20000000000 */
[----:B------:R-:W-:Y:S02]  /*2440*/  @P0 SHF.R.U32.HI R4, RZ, 0x10, R5 ;  /* 0x00000010ff040819 */ /* 0x000fe40000011605 */
[----:B------:R-:W-:Y:S02]  /*2450*/  @P0 R2UR UR7, R2 ;  /* 0x00000000020702ca */ /* 0x000fe400000e0000 */
[----:B------:R-:W-:-:S02]  /*2460*/  PRMT R0, RZ, 0x654, R0 ;  /* 0x00000654ff007816 */ /* 0x000fc40000000000 */
[----:B------:R-:W-:Y:S02]  /*2470*/  @P0 R2UR UR4, R4 ;  /* 0x00000000040402ca */ /* 0x000fe400000e0000 */
[----:B------:R1:W-:Y:S03]  /*2480*/  SYNCS.ARRIVE.TRANS64.RED.A1T0 RZ, [R0+URZ], RZ ;  /* 0x000000ff00ff79a7 */ /* 0x0003e600081004ff */
[----:B------:R-:W-:-:S04]  /*2490*/  @UP1 UMOV UR31, UR5 ;  /* 0x00000005001f1c82 */ /* 0x000fc80008000000 */
[----:B------:R-:W-:-:S04]  /*24a0*/  @UP1 UMOV UR37, UR7 ;  /* 0x0000000700251c82 */ /* 0x000fc80008000000 */
[----:B------:R-:W-:Y:S01]  /*24b0*/  @UP1 UMOV UR36, UR4 ;  /* 0x0000000400241c82 */ /* 0x000fe20008000000 */
[----:B------:R-:W-:Y:S05]  /*24c0*/  BRA.U !UP0, `(.L_x_40) ;  /* 0x0000000108d47547 */ /* 0x000fea000b800000 */
[----:B------:R-:W2:Y:S01]  /*24d0*/  LDCU.128 UR16, c[0x0][0xb10] ;  /* 0x00016200ff1077ac */ /* 0x000ea20008000c00 */
[----:B------:R-:W3:Y:S01]  /*24e0*/  LDCU UR12, c[0x0][0xb20] ;  /* 0x00016400ff0c77ac */ /* 0x000ee20008000800 */
[----:B------:R-:W4:Y:S01]  /*24f0*/  LDCU UR20, c[0x0][0xb0c] ;  /* 0x00016180ff1477ac */ /* 0x000f220008000800 */
[----:B------:R-:W1:Y:S01]  /*2500*/  LDCU.64 UR8, c[0x0][0xb28] ;  /* 0x00016500ff0877ac */ /* 0x000e620008000a00 */
[----:B------:R-:W-:Y:S02]  /*2510*/  UISETP.NE.AND UP3, UPT, UR45, 0x1, UPT ;  /* 0x000000012d00788c */ /* 0x000fe4000bf65270 */
[----:B--2---:R-:W-:Y:S02]  /*2520*/  UIMAD.WIDE.U32 UR10, UR38, UR19, URZ ;  /* 0x00000013260a72a5 */ /* 0x004fe4000f8e00ff */
[----:B------:R-:W-:Y:S02]  /*2530*/  UIMAD.WIDE.U32 UR4, UR39, UR16, URZ ;  /* 0x00000010270472a5 */ /* 0x000fe4000f8e00ff */
[----:B------:R-:W-:-:S02]  /*2540*/  UISETP.NE.AND UP0, UPT, UR18, 0x1, UPT ;  /* 0x000000011200788c */ /* 0x000fc4000bf05270 */
[----:B------:R-:W-:Y:S01]  /*2550*/  UIMAD.WIDE.U32 UR22, UR31, UR19, URZ ;  /* 0x000000131f1672a5 */ /* 0x000fe2000f8e00ff */
[----:B------:R-:W-:Y:S02]  /*2560*/  UMOV UR10, UR11 ;  /* 0x0000000b000a7c82 */ /* 0x000fe40008000000 */
[----:B------:R-:W-:Y:S01]  /*2570*/  UMOV UR4, UR5 ;  /* 0x0000000500047c82 */ /* 0x000fe20008000000 */
[----:B---3--:R-:W-:Y:S02]  /*2580*/  USHF.R.U32.HI UR10, URZ, UR12, UR10 ;  /* 0x0000000cff0a7299 */ /* 0x008fe4000801160a */
[----:B----4-:R-:W-:Y:S02]  /*2590*/  UISETP.NE.AND UP2, UPT, UR20, 0x1, UPT ;  /* 0x000000011400788c */ /* 0x010fe4000bf45270 */
[----:B------:R-:W-:Y:S02]  /*25a0*/  USHF.R.U32.HI UR4, URZ, UR17, UR4 ;  /* 0x00000011ff047299 */ /* 0x000fe40008011604 */
[----:B------:R-:W-:-:S02]  /*25b0*/  USEL UR5, UR38, UR10, !UP0 ;  /* 0x0000000a26057287 */ /* 0x000fc4000c000000 */
[----:B------:R-:W-:Y:S02]  /*25c0*/  USEL UR7, UR39, UR4, !UP2 ;  /* 0x0000000427077287 */ /* 0x000fe4000d000000 */
[----:B-1----:R-:W-:Y:S01]  /*25d0*/  UIMAD.WIDE.U32 UR10, UR5, UR8, URZ ;  /* 0x00000008050a72a5 */ /* 0x002fe2000f8e00ff */
[----:B------:R-:W-:Y:S01]  /*25e0*/  UMOV UR4, UR23 ;  /* 0x0000001700047c82 */ /* 0x000fe20008000000 */
[----:B------:R-:W-:Y:S02]  /*25f0*/  UIMAD.WIDE.U32 UR14, UR37, UR16, URZ ;  /* 0x00000010250e72a5 */ /* 0x000fe4000f8e00ff */
[----:B------:R-:W-:-:S03]  /*2600*/  UIMAD.WIDE.U32 UR22, UR7, UR8, URZ ;  /* 0x00000008071672a5 */ /* 0x000fc6000f8e00ff */
[----:B------:R-:W-:Y:S01]  /*2610*/  UMOV UR10, UR11 ;  /* 0x0000000b000a7c82 */ /* 0x000fe20008000000 */
[----:B------:R-:W-:Y:S02]  /*2620*/  USHF.R.U32.HI UR4, URZ, UR12, UR4 ;  /* 0x0000000cff047299 */ /* 0x000fe40008011604 */
[----:B------:R-:W-:Y:S01]  /*2630*/  @UP3 USHF.R.U32.HI UR5, URZ, UR9, UR10 ;  /* 0x00000009ff053299 */ /* 0x000fe2000801160a */
[----:B------:R-:W-:Y:S01]  /*2640*/  UMOV UR14, UR15 ;  /* 0x0000000f000e7c82 */ /* 0x000fe20008000000 */
[----:B------:R-:W-:Y:S01]  /*2650*/  UMOV UR22, UR23 ;  /* 0x0000001700167c82 */ /* 0x000fe20008000000 */
[----:B------:R-:W-:Y:S02]  /*2660*/  USHF.R.U32.HI UR17, URZ, UR17, UR14 ;  /* 0x00000011ff117299 */ /* 0x000fe4000801160e */
[----:B------:R-:W-:Y:S02]  /*2670*/  USEL UR4, UR31, UR4, !UP0 ;  /* 0x000000041f047287 */ /* 0x000fe4000c000000 */
[----:B------:R-:W-:-:S02]  /*2680*/  @UP3 USHF.R.U32.HI UR7, URZ, UR9, UR22 ;  /* 0x00000009ff073299 */ /* 0x000fc40008011616 */
[----:B------:R-:W-:Y:S02]  /*2690*/  UIMAD UR10, UR45, UR5, URZ ;  /* 0x000000052d0a72a4 */ /* 0x000fe4000f8e02ff */
[----:B------:R-:W-:Y:S02]  /*26a0*/  USEL UR5, UR37, UR17, !UP2 ;  /* 0x0000001125057287 */ /* 0x000fe4000d000000 */
[----:B------:R-:W-:Y:S02]  /*26b0*/  UIMAD UR12, UR45, UR7, URZ ;  /* 0x000000072d0c72a4 */ /* 0x000fe4000f8e02ff */
[----:B------:R-:W-:Y:S02]  /*26c0*/  UISETP.GE.AND UP0, UPT, UR4, UR10, UPT ;  /* 0x0000000a0400728c */ /* 0x000fe4000bf06270 */
[----:B------:R-:W-:Y:S02]  /*26d0*/  UIMAD.WIDE.U32 UR10, UR4, UR8, URZ ;  /* 0x00000008040a72a5 */ /* 0x000fe4000f8e00ff */
[----:B------:R-:W-:-:S02]  /*26e0*/  UISETP.GE.OR UP0, UPT, UR5, UR12, UP0 ;  /* 0x0000000c0500728c */ /* 0x000fc40008706670 */
[----:B------:R-:W-:Y:S02]  /*26f0*/  UIMAD.WIDE.U32 UR14, UR5, UR8, URZ ;  /* 0x00000008050e72a5 */ /* 0x000fe4000f8e00ff */
[----:B------:R-:W-:Y:S01]  /*2700*/  UIADD3 UR12, UPT, UPT, -UR5, URZ, URZ ;  /* 0x000000ff050c7290 */ /* 0x000fe2000fffe1ff */
[----:B------:R-:W-:Y:S01]  /*2710*/  UMOV UR10, UR11 ;  /* 0x0000000b000a7c82 */ /* 0x000fe20008000000 */
[----:B------:R-:W-:Y:S02]  /*2720*/  UIADD3 UR11, UPT, UPT, -UR4, URZ, URZ ;  /* 0x000000ff040b7290 */ /* 0x000fe4000fffe1ff */
[----:B------:R-:W-:-:S03]  /*2730*/  USHF.R.U32.HI UR10, URZ, UR9, UR10 ;  /* 0x00000009ff0a7299 */ /* 0x000fc6000801160a */
[----:B------:R-:W-:Y:S01]  /*2740*/  @!UP0 UMOV UR8, UR15 ;  /* 0x0000000f00088c82 */ /* 0x000fe20008000000 */
[----:B------:R-:W-:Y:S02]  /*2750*/  UIMAD UR11, UR18, UR11, UR31 ;  /* 0x0000000b120b72a4 */ /* 0x000fe4000f8e021f */
[----:B------:R-:W-:Y:S02]  /*2760*/  USEL UR10, UR4, UR10, !UP3 ;  /* 0x0000000a040a7287 */ /* 0x000fe4000d800000 */
[----:B------:R-:W-:Y:S02]  /*2770*/  @!UP0 USHF.R.U32.HI UR8, URZ, UR9, UR8 ;  /* 0x00000009ff088299 */ /* 0x000fe40008011608 */
[----:B------:R-:W-:Y:S02]  /*2780*/  UIADD3 UR9, UPT, UPT, -UR10, URZ, URZ ;  /* 0x000000ff0a097290 */ /* 0x000fe4000fffe1ff */
[----:B------:R-:W-:Y:S02]  /*2790*/  @!UP0 USEL UR8, UR5, UR8, !UP3 ;  /* 0x0000000805088287 */ /* 0x000fe4000d800000 */
[----:B------:R-:W-:-:S02]  /*27a0*/  UIMAD UR9, UR45, UR9, UR4 ;  /* 0x000000092d0972a4 */ /* 0x000fc4000f8e0204 */
[----:B------:R-:W-:Y:S02]  /*27b0*/  @!UP0 UIADD3 UR10, UPT, UPT, UR10, -UR8, URZ ;  /* 0x800000080a0a8290 */ /* 0x000fe4000fffe0ff */
[----:B------:R-:W-:Y:S02]  /*27c0*/  @!UP0 UIMAD UR8, UR9, UR7, UR8 ;  /* 0x00000007090882a4 */ /* 0x000fe4000f8e0208 */
[----:B------:R-:W-:Y:S02]  /*27d0*/  @!UP0 UIMAD UR4, UR45, UR10, UR5 ;  /* 0x0000000a2d0482a4 */ /* 0x000fe4000f8e0205 */
[----:B------:R-:W-:Y:S02]  /*27e0*/  UIMAD UR7, UR20, UR12, UR37 ;  /* 0x0000000c140772a4 */ /* 0x000fe4000f8e0225 */
[----:B------:R-:W-:Y:S01]  /*27f0*/  UIMAD UR31, UR4, UR18, UR11 ;  /* 0x00000012041f72a4 */ /* 0x000fe2000f8e020b */
[----:B------:R-:W-:Y:S02]  /*2800*/  @!UP0 UMOV UR5, UR8 ;  /* 0x0000000800058c82 */ /* 0x000fe40008000000 */
[----:B------:R-:W-:-:S12]  /*2810*/  UIMAD UR37, UR5, UR20, UR7 ;  /* 0x00000014052572a4 */ /* 0x000fd8000f8e0207 */
.L_x_40:
[----:B------:R-:W3:Y:S02]  /*2820*/  LDCU UR4, c[0x0][0xb30] ;  /* 0x00016600ff0477ac */ /* 0x000ee40008000800 */
[----:B---3--:R-:W-:-:S09]  /*2830*/  UISETP.NE.AND UP0, UPT, UR4, 0x1, UPT ;  /* 0x000000010400788c */ /* 0x008fd2000bf05270 */
[----:B------:R-:W-:Y:S05]  /*2840*/  BRA.U UP0, `(.L_x_41) ;  /* 0x0000000100447547 */ /* 0x000fea000b800000 */
[----:B------:R-:W3:Y:S01]  /*2850*/  LDCU.128 UR16, c[0x0][0xb10] ;  /* 0x00016200ff1077ac */ /* 0x000ee20008000c00 */
[----:B------:R-:W4:Y:S01]  /*2860*/  LDCU UR10, c[0x0][0xb0c] ;  /* 0x00016180ff0a77ac */ /* 0x000f220008000800 */
[----:B------:R-:W1:Y:S01]  /*2870*/  LDCU UR7, c[0x0][0xb20] ;  /* 0x00016400ff0777ac */ /* 0x000e620008000800 */
[----:B---3--:R-:W-:Y:S02]  /*2880*/  UIMAD.WIDE.U32 UR8, UR37, UR16, URZ ;  /* 0x00000010250872a5 */ /* 0x008fe4000f8e00ff */
[----:B------:R-:W-:Y:S02]  /*2890*/  UIMAD.WIDE.U32 UR4, UR31, UR19, URZ ;  /* 0x000000131f0472a5 */ /* 0x000fe4000f8e00ff */
[----:B----4-:R-:W-:Y:S02]  /*28a0*/  UISETP.NE.AND UP2, UPT, UR10, 0x1, UPT ;  /* 0x000000010a00788c */ /* 0x010fe4000bf45270 */
[----:B------:R-:W-:Y:S01]  /*28b0*/  UISETP.NE.AND UP0, UPT, UR18, 0x1, UPT ;  /* 0x000000011200788c */ /* 0x000fe2000bf05270 */
[----:B------:R-:W-:-:S02]  /*28c0*/  UMOV UR8, UR9 ;  /* 0x0000000900087c82 */ /* 0x000fc40008000000 */
[----:B------:R-:W-:Y:S01]  /*28d0*/  UMOV UR4, UR5 ;  /* 0x0000000500047c82 */ /* 0x000fe20008000000 */
[----:B------:R-:W-:Y:S02]  /*28e0*/  USHF.R.U32.HI UR17, URZ, UR17, UR8 ;  /* 0x00000011ff117299 */ /* 0x000fe40008011608 */
[----:B-1----:R-:W-:Y:S02]  /*28f0*/  USHF.R.U32.HI UR4, URZ, UR7, UR4 ;  /* 0x00000007ff047299 */ /* 0x002fe40008011604 */
[----:B------:R-:W-:Y:S02]  /*2900*/  USEL UR5, UR37, UR17, !UP2 ;  /* 0x0000001125057287 */ /* 0x000fe4000d000000 */
[----:B------:R-:W-:-:S04]  /*2910*/  USEL UR4, UR31, UR4, !UP0 ;  /* 0x000000041f047287 */ /* 0x000fc8000c000000 */
[----:B------:R-:W-:Y:S02]  /*2920*/  UIADD3 UR7, UPT, UPT, UR5, -UR4, URZ ;  /* 0x8000000405077290 */ /* 0x000fe4000fffe0ff */
[----:B------:R-:W-:Y:S02]  /*2930*/  UIADD3 UR4, UPT, UPT, -UR5, UR4, URZ ;  /* 0x0000000405047290 */ /* 0x000fe4000fffe1ff */
[----:B------:R-:W-:Y:S02]  /*2940*/  UIMAD UR31, UR7, UR18, UR31 ;  /* 0x00000012071f72a4 */ /* 0x000fe4000f8e021f */
[----:B------:R-:W-:-:S12]  /*2950*/  UIMAD UR37, UR4, UR10, UR37 ;  /* 0x0000000a042572a4 */ /* 0x000fd8000f8e0225 */
.L_x_41:
[----:B------:R-:W-:Y:S01]  /*2960*/  VIADD R11, R11, 0x1 ;  /* 0x000000010b0b7836 */ /* 0x000fe20000000000 */
[----:B------:R-:W-:Y:S02]  /*2970*/  R2UR UR5, R54 ;  /* 0x00000000360572ca */ /* 0x000fe400000e0000 */
[----:B------:R-:W-:Y:S02]  /*2980*/  R2UR UR4, R53 ;  /* 0x00000000350472ca */ /* 0x000fe400000e0000 */
[C---:B------:R-:W-:Y:S02]  /*2990*/  ISETP.NE.AND P0, PT, R11.reuse, 0x2, PT ;  /* 0x000000020b00780c */ /* 0x040fe40003f05270 */
[----:B------:R-:W-:Y:S02]  /*29a0*/  PLOP3.LUT P1, PT, PT, PT, PT, 0x80, 0x8 ;  /* 0x000000000008781c */ /* 0x000fe40003f2f070 */
[----:B-1----:R-:W-:Y:S02]  /*29b0*/  SEL R0, RZ, 0x1, P0 ;  /* 0x00000001ff007807 */ /* 0x002fe40000000000 */
[----:B------:R-:W-:-:S02]  /*29c0*/  SEL R11, R11, RZ, P0 ;  /* 0x000000ff0b0b7207 */ /* 0x000fc40000000000 */
[----:B------:R-:W-:Y:S01]  /*29d0*/  LOP3.LUT R10, R10, R0, RZ, 0x3c, !PT ;  /* 0x000000000a0a7212 */ /* 0x000fe200078e3cff */
[----:B------:R-:W-:Y:S02]  /*29e0*/  UIADD3 UR32, UPT, UPT, UR37, UR5, URZ ;  /* 0x0000000525207290 */ /* 0x000fe4000fffe0ff */
[----:B------:R-:W-:Y:S01]  /*29f0*/  UIADD3 UR34, UPT, UPT, UR31, UR4, URZ ;  /* 0x000000041f227290 */ /* 0x000fe2000fffe0ff */
[----:B------:R-:W-:Y:S11]  /*2a00*/  BRA.U UP1, `(.L_x_42) ;  /* 0xfffffff101387547 */ /* 0x000ff6000b83ffff */
[----:B------:R-:W-:Y:S01]  /*2a10*/  UIADD3 UR13, UPT, UPT, UR13, 0x40, URZ ;  /* 0x000000400d0d7890 */ /* 0x000fe2000fffe0ff */
[----:B------:R-:W-:-:S03]  /*2a20*/  SHF.L.U32 R2, R12, 0x1f, RZ ;  /* 0x0000001f0c027819 */ /* 0x000fc600000006ff */
[----:B------:R-:W-:-:S09]  /*2a30*/  ULEA UR4, UR6, UR13, 0x3 ;  /* 0x0000000d06047291 */ /* 0x000fd2000f8e18ff */
[----:B------:R-:W1:Y:S02]  /*2a40*/  SYNCS.PHASECHK.TRANS64.TRYWAIT P0, [UR4], R2 ;  /* 0x00000002ff0075a7 */ /* 0x000e640008001104 */
[----:B-1----:R-:W-:Y:S05]  /*2a50*/  @!P0 BRA `(.L_x_43) ;  /* 0x0000008800f48947 */ /* 0x002fea0003800000 */
.L_x_194:
[----:B------:R-:W-:-:S04]  /*2a60*/  UIADD3 UR4, UPT, UPT, UR6, 0x1, URZ ;  /* 0x0000000106047890 */ /* 0x000fc8000fffe0ff */
[----:B------:R-:W-:-:S04]  /*2a70*/  UISETP.NE.AND UP0, UPT, UR4, 0x8, UPT ;  /* 0x000000080400788c */ /* 0x000fc8000bf05270 */
[----:B------:R-:W-:Y:S02]  /*2a80*/  USEL UR6, URZ, 0x1, UP0 ;  /* 0x00000001ff067887 */ /* 0x000fe40008000000 */
[----:B------:R-:W-:-:S04]  /*2a90*/  USEL UR4, UR4, URZ, UP0 ;  /* 0x000000ff04047287 */ /* 0x000fc80008000000 */
[----:B------:R-:W-:Y:S01]  /*2aa0*/  ULEA UR5, UR4, UR13, 0x3 ;  /* 0x0000000d04057291 */ /* 0x000fe2000f8e18ff */
[----:B-1----:R-:W-:-:S04]  /*2ab0*/  LOP3.LUT R2, R12, UR6, RZ, 0x3c, !PT ;  /* 0x000000060c027c12 */ /* 0x002fc8000f8e3cff */
[----:B------:R-:W-:-:S04]  /*2ac0*/  SHF.L.U32 R3, R2, 0x1f, RZ ;  /* 0x0000001f02037819 */ /* 0x000fc800000006ff */
[----:B------:R-:W1:Y:S02]  /*2ad0*/  SYNCS.PHASECHK.TRANS64.TRYWAIT P0, [UR5], R3 ;  /* 0x00000003ff0075a7 */ /* 0x000e640008001105 */
[----:B-1----:R-:W-:Y:S05]  /*2ae0*/  @!P0 BRA `(.L_x_44) ;  /* 0x0000008800e88947 */ /* 0x002fea0003800000 */
.L_x_196:
[----:B------:R-:W-:-:S04]  /*2af0*/  UIADD3 UR4, UPT, UPT, UR4, 0x1, URZ ;  /* 0x0000000104047890 */ /* 0x000fc8000fffe0ff */
[----:B------:R-:W-:-:S04]  /*2b00*/  UISETP.NE.AND UP0, UPT, UR4, 0x8, UPT ;  /* 0x000000080400788c */ /* 0x000fc8000bf05270 */
[----:B------:R-:W-:Y:S02]  /*2b10*/  USEL UR6, URZ, 0x1, UP0 ;  /* 0x00000001ff067887 */ /* 0x000fe40008000000 */
[----:B------:R-:W-:-:S04]  /*2b20*/  USEL UR4, UR4, URZ, UP0 ;  /* 0x000000ff04047287 */ /* 0x000fc80008000000 */
[----:B------:R-:W-:Y:S01]  /*2b30*/  ULEA UR5, UR4, UR13, 0x3 ;  /* 0x0000000d04057291 */ /* 0x000fe2000f8e18ff */
[----:B------:R-:W-:-:S04]  /*2b40*/  LOP3.LUT R2, R2, UR6, RZ, 0x3c, !PT ;  /* 0x0000000602027c12 */ /* 0x000fc8000f8e3cff */
[----:B-1----:R-:W-:-:S04]  /*2b50*/  SHF.L.U32 R3, R2, 0x1f, RZ ;  /* 0x0000001f02037819 */ /* 0x002fc800000006ff */
[----:B------:R-:W1:Y:S02]  /*2b60*/  SYNCS.PHASECHK.TRANS64.TRYWAIT P0, [UR5], R3 ;  /* 0x00000003ff0075a7 */ /* 0x000e640008001105 */
[----:B-1----:R-:W-:Y:S05]  /*2b70*/  @!P0 BRA `(.L_x_45) ;  /* 0x0000008800dc8947 */ /* 0x002fea0003800000 */
.L_x_198:
        /* <DEDUP_REMOVED lines=9> */
.L_x_200:
        /* <DEDUP_REMOVED lines=9> */
.L_x_202:
        /* <DEDUP_REMOVED lines=9> */
.L_x_204:
        /* <DEDUP_REMOVED lines=9> */
.L_x_206:
[----:B------:R-:W-:-:S04]  /*2dc0*/  UIADD3 UR4, UPT, UPT, UR4, 0x1, URZ ;  /* 0x0000000104047890 */ /* 0x000fc8000fffe0ff */
[----:B------:R-:W-:-:S04]  /*2dd0*/  UISETP.NE.AND UP0, UPT, UR4, 0x8, UPT ;  /* 0x000000080400788c */ /* 0x000fc8000bf05270 */
[----:B------:R-:W-:Y:S02]  /*2de0*/  USEL UR5, URZ, 0x1, UP0 ;  /* 0x00000001ff057887 */ /* 0x000fe40008000000 */
[----:B------:R-:W-:-:S04]  /*2df0*/  USEL UR4, UR4, URZ, UP0 ;  /* 0x000000ff04047287 */ /* 0x000fc80008000000 */
[----:B------:R-:W-:Y:S01]  /*2e00*/  ULEA UR4, UR4, UR13, 0x3 ;  /* 0x0000000d04047291 */ /* 0x000fe2000f8e18ff */
[----:B------:R-:W-:-:S04]  /*2e10*/  LOP3.LUT R2, R2, UR5, RZ, 0x3c, !PT ;  /* 0x0000000502027c12 */ /* 0x000fc8000f8e3cff */
[----:B------:R-:W-:Y:S01]  /*2e20*/  SHF.L.U32 R2, R2, 0x1f, RZ ;  /* 0x0000001f02027819 */ /* 0x000fe200000006ff */
[----:B-1----:R-:W-:-:S07]  /*2e30*/  IMAD.U32 R0, RZ, RZ, UR4 ;  /* 0x00000004ff007e24 */ /* 0x002fce000f8e00ff */
.L_x_50:
[----:B-1----:R1:W3:Y:S02]  /*2e40*/  SYNCS.PHASECHK.TRANS64.TRYWAIT P0, [R0+URZ], R2 ;  /* 0x00000002000075a7 */ /* 0x0022e400080011ff */
[----:B---3--:R-:W-:Y:S05]  /*2e50*/  @!P0 NANOSLEEP.SYNCS 0x989680 ;  /* 0x009896800000895d */ /* 0x008fea0003900000 */
[----:B------:R-:W3:Y:S02]  /*2e60*/  @!P0 SYNCS.PHASECHK.TRANS64 P0, [R0+URZ], R2 ;  /* 0x00000002000085a7 */ /* 0x000ee400080010ff */
[----:B--23--:R-:W-:Y:S05]  /*2e70*/  @P0 EXIT ;  /* 0x000000000000094d */ /* 0x00cfea0003800000 */
[----:B------:R-:W-:Y:S05]  /*2e80*/  BRA `(.L_x_50) ;  /* 0xfffffffc00ec7947 */ /* 0x000fea000383ffff */
.L_x_22:
[----:B------:R-:W2:Y:S02]  /*2e90*/  S2UR UR4, SR_CgaCtaId ;  /* 0x00000000000479c3 */ /* 0x000ea40000008800 */
[----:B--2---:R-:W-:-:S04]  /*2ea0*/  UISETP.NE.AND UP0, UPT, UR4, URZ, UPT ;  /* 0x000000ff0400728c */ /* 0x004fc8000bf05270 */
[----:B------:R-:W-:-:S09]  /*2eb0*/  UISETP.NE.OR UP0, UPT, UR20, 0x1, UP0 ;  /* 0x000000011400788c */ /* 0x000fd20008705670 */
[----:B------:R-:W-:Y:S05]  /*2ec0*/  BRA.U UP0, `(.L_x_51) ;  /* 0x00000005004c7547 */ /* 0x000fea000b800000 */
[----:B------:R-:W2:Y:S01]  /*2ed0*/  S2UR UR5, SR_CgaCtaId ;  /* 0x00000000000579c3 */ /* 0x000ea20000008800 */
[----:B------:R-:W-:Y:S01]  /*2ee0*/  UMOV UR4, 0x400 ;  /* 0x0000040000047882 */ /* 0x000fe20000000000 */
[----:B------:R-:W-:Y:S01]  /*2ef0*/  ISETP.GE.U32.AND P2, PT, R3, 0x4, PT ;  /* 0x000000040300780c */ /* 0x000fe20003f46070 */
[----:B------:R-:W-:Y:S01]  /*2f00*/  IMAD.MOV.U32 R12, RZ, RZ, 0x1 ;  /* 0x00000001ff0c7424 */ /* 0x000fe200078e00ff */
[----:B------:R-:W-:Y:S02]  /*2f10*/  CS2R R10, SRZ ;  /* 0x00000000000a7805 */ /* 0x000fe4000001ff00 */
[----:B------:R-:W-:Y:S01]  /*2f20*/  CS2R R8, SRZ ;  /* 0x0000000000087805 */ /* 0x000fe2000001ff00 */
[----:B--2---:R-:W-:-:S03]  /*2f30*/  ULEA UR6, UR5, UR4, 0x18 ;  /* 0x0000000405067291 */ /* 0x004fc6000f8ec0ff */
[----:B------:R-:W-:-:S09]  /*2f40*/  UMOV UR5, URZ ;  /* 0x000000ff00057c82 */ /* 0x000fd20008000000 */
.L_x_55:
[----:B------:R-:W-:Y:S02]  /*2f50*/  LEA R0, R8, UR6, 0x3 ;  /* 0x0000000608007c11 */ /* 0x000fe4000f8e18ff */
[----:B------:R-:W-:-:S03]  /*2f60*/  SHF.L.U32 R4, R9, 0x1f, RZ ;  /* 0x0000001f09047819 */ /* 0x000fc600000006ff */
[----:B------:R-:W-:Y:S01]  /*2f70*/  VIADD R5, R0, 0x140 ;  /* 0x0000014000057836 */ /* 0x000fe20000000000 */
[----:B------:R-:W2:Y:S02]  /*2f80*/  SYNCS.PHASECHK.TRANS64.TRYWAIT P0, [R0+URZ+0x130], R4 ;  /* 0x00013004000075a7 */ /* 0x000ea400080011ff */
[----:B--2---:R-:W-:Y:S05]  /*2f90*/  @!P0 BRA `(.L_x_52) ;  /* 0x00000088004c8947 */ /* 0x004fea0003800000 */
.L_x_207:
[----:B------:R-:W-:Y:S01]  /*2fa0*/  ULEA UR4, UR5, UR6, 0x3 ;  /* 0x0000000605047291 */ /* 0x000fe2000f8e18ff */
[----:B--2---:R-:W-:Y:S01]  /*2fb0*/  PRMT R0, RZ, 0x654, R5 ;  /* 0x00000654ff007816 */ /* 0x004fe20000000005 */
[----:B------:R-:W-:Y:S01]  /*2fc0*/  @!P2 IMAD.MOV.U32 R4, RZ, RZ, 0x10 ;  /* 0x00000010ff04a424 */ /* 0x000fe200078e00ff */
[----:B------:R-:W-:Y:S01]  /*2fd0*/  SHF.L.U32 R5, R12, 0x1f, RZ ;  /* 0x0000001f0c057819 */ /* 0x000fe200000006ff */
[----:B------:R-:W-:Y:S01]  /*2fe0*/  UIADD3 UR7, UPT, UPT, UR4, 0xd0, URZ ;  /* 0x000000d004077890 */ /* 0x000fe2000fffe0ff */
[----:B------:R2:W-:Y:S05]  /*2ff0*/  SYNCS.ARRIVE.TRANS64.RED.A1T0 RZ, [R0+URZ], RZ ;  /* 0x000000ff00ff79a7 */ /* 0x0005ea00081004ff */
[----:B------:R-:W-:Y:S01]  /*3000*/  IMAD.U32 R6, RZ, RZ, UR7 ;  /* 0x00000007ff067e24 */ /* 0x000fe2000f8e00ff */
[----:B------:R-:W3:Y:S04]  /*3010*/  SYNCS.PHASECHK.TRANS64.TRYWAIT P0, [UR4+0xe0], R5 ;  /* 0x0000e005ff0075a7 */ /* 0x000ee80008001104 */
[----:B------:R-:W-:Y:S01]  /*3020*/  PRMT R6, R3, 0x654, R6 ;  /* 0x0000065403067816 */ /* 0x000fe20000000006 */
[----:B--23--:R-:W-:Y:S06]  /*3030*/  @!P0 BRA `(.L_x_53) ;  /* 0x0000008800388947 */ /* 0x00cfec0003800000 */
.L_x_209:
[----:B------:R-:W-:Y:S01]  /*3040*/  ULEA UR8, UR5, UR6, 0x4 ;  /* 0x0000000605087291 */ /* 0x000fe2000f8e20ff */
[----:B------:R-:W-:Y:S01]  /*3050*/  SEL R2, R6, R2, !P2 ;  /* 0x0000000206027207 */ /* 0x000fe20005000000 */
[----:B------:R-:W-:Y:S01]  /*3060*/  UIADD3 UR9, UPT, UPT, UR4, 0xd0, URZ ;  /* 0x000000d004097890 */ /* 0x000fe2000fffe0ff */
[----:B--2---:R-:W-:Y:S01]  /*3070*/  LEA R0, R11, UR6, 0x3 ;  /* 0x000000060b007c11 */ /* 0x004fe2000f8e18ff */
[----:B------:R-:W-:Y:S01]  /*3080*/  UIADD3 UR8, UPT, UPT, UR8, 0x160, URZ ;  /* 0x0000016008087890 */ /* 0x000fe2000fffe0ff */
[----:B------:R2:W-:Y:S01]  /*3090*/  @!P2 SYNCS.ARRIVE.TRANS64.RED RZ, [R2+URZ], R4 ;  /* 0x0000000402ffa9a7 */ /* 0x0005e200080004ff */
[----:B------:R-:W-:Y:S01]  /*30a0*/  UIADD3 UR4, UPT, UPT, UR5, 0x1, URZ ;  /* 0x0000000105047890 */ /* 0x000fe2000fffe0ff */
[----:B------:R-:W-:-:S03]  /*30b0*/  VIADD R8, R8, 0x1 ;  /* 0x0000000108087836 */ /* 0x000fc60000000000 */
[----:B------:R-:W-:Y:S02]  /*30c0*/  UISETP.NE.AND UP0, UPT, UR4, 0x2, UPT ;  /* 0x000000020400788c */ /* 0x000fe4000bf05270 */
[----:B------:R-:W-:Y:S01]  /*30d0*/  ISETP.NE.AND P0, PT, R8, 0x2, PT ;  /* 0x000000020800780c */ /* 0x000fe20003f05270 */
[----:B------:R-:W-:Y:S06]  /*30e0*/  UGETNEXTWORKID.BROADCAST [UR8], [UR9] ;  /* 0x00000000080073ca */ /* 0x000fec0008000100 */
[----:B------:R-:W-:Y:S02]  /*30f0*/  USEL UR7, URZ, 0x1, UP0 ;  /* 0x00000001ff077887 */ /* 0x000fe40008000000 */
[----:B------:R-:W-:-:S04]  /*3100*/  USEL UR5, UR4, URZ, UP0 ;  /* 0x000000ff04057287 */ /* 0x000fc80008000000 */
[----:B------:R-:W-:Y:S02]  /*3110*/  LOP3.LUT R12, R12, UR7, RZ, 0x3c, !PT ;  /* 0x000000070c0c7c12 */ /* 0x000fe4000f8e3cff */
[----:B--2---:R-:W-:-:S04]  /*3120*/  SHF.L.U32 R4, R10, 0x1f, RZ ;  /* 0x0000001f0a047819 */ /* 0x004fc800000006ff */
[----:B------:R-:W2:Y:S02]  /*3130*/  SYNCS.PHASECHK.TRANS64.TRYWAIT P1, [R0+URZ+0xd0], R4 ;  /* 0x0000d004000075a7 */ /* 0x000ea400080211ff */
[----:B--2---:R-:W-:Y:S05]  /*3140*/  @!P1 BRA `(.L_x_54) ;  /* 0x00000088000c9947 */ /* 0x004fea0003800000 */
.L_x_210:
[C---:B--2---:R-:W-:Y:S01]  /*3150*/  LEA R4, R11.reuse, UR6, 0x4 ;  /* 0x000000060b047c11 */ /* 0x044fe2000f8e20ff */
[----:B------:R-:W-:Y:S01]  /*3160*/  VIADD R0, R0, 0xe0 ;  /* 0x000000e000007836 */ /* 0x000fe20000000000 */
[----:B------:R-:W-:Y:S01]  /*3170*/  SEL R8, R8, RZ, P0 ;  /* 0x000000ff08087207 */ /* 0x000fe20000000000 */
[----:B------:R-:W-:-:S03]  /*3180*/  VIADD R11, R11, 0x1 ;  /* 0x000000010b0b7836 */ /* 0x000fc60000000000 */
[----:B------:R-:W2:Y:S01]  /*3190*/  LDS.128 R4, [R4+0x160] ;  /* 0x0001600004047984 */ /* 0x000ea20000000c00 */
[----:B------:R-:W-:Y:S02]  /*31a0*/  PRMT R0, RZ, 0x654, R0 ;  /* 0x00000654ff007816 */ /* 0x000fe40000000000 */
[C---:B------:R-:W-:Y:S01]  /*31b0*/  ISETP.NE.AND P1, PT, R11.reuse, 0x2, PT ;  /* 0x000000020b00780c */ /* 0x040fe20003f25270 */
[----:B------:R-:W-:Y:S01]  /*31c0*/  @!PT LDS RZ, [RZ] ;  /* 0x00000000fffff984 */ /* 0x000fe20000000800 */
[----:B------:R-:W-:Y:S01]  /*31d0*/  @!PT LDS RZ, [RZ] ;  /* 0x00000000fffff984 */ /* 0x000fe20000000800 */
[----:B------:R-:W-:Y:S01]  /*31e0*/  @!PT LDS RZ, [RZ] ;  /* 0x00000000fffff984 */ /* 0x000fe20000000800 */
[----:B------:R-:W-:Y:S01]  /*31f0*/  @!PT LDS RZ, [RZ] ;  /* 0x00000000fffff984 */ /* 0x000fe20000000800 */
[----:B------:R3:W-:Y:S06]  /*3200*/  MEMBAR.ALL.CTA ;  /* 0x0000000000007992 */ /* 0x0007ec0000008000 */
[----:B---3--:R-:W3:Y:S01]  /*3210*/  FENCE.VIEW.ASYNC.S ;  /* 0x00000000000073c6 */ /* 0x008ee20000000000 */
[----:B------:R-:W-:Y:S01]  /*3220*/  SEL R11, R11, RZ, P1 ;  /* 0x000000ff0b0b7207 */ /* 0x000fe20000800000 */
[----:B---3--:R3:W-:Y:S01]  /*3230*/  SYNCS.ARRIVE.TRANS64.RED.A1T0 RZ, [R0+URZ], RZ ;  /* 0x000000ff00ff79a7 */ /* 0x0087e200081004ff */
[----:B--2---:R-:W-:-:S02]  /*3240*/  LOP3.LUT P3, RZ, R6, 0x1, RZ, 0xc0, !PT ;  /* 0x0000000106ff7812 */ /* 0x004fc4000786c0ff */
[----:B------:R-:W-:-:S04]  /*3250*/  SEL R4, RZ, 0x1, P1 ;  /* 0x00000001ff047807 */ /* 0x000fc80000800000 */
[----:B------:R-:W-:Y:S02]  /*3260*/  LOP3.LUT R10, R10, R4, RZ, 0x3c, !PT ;  /* 0x000000040a0a7212 */ /* 0x000fe400078e3cff */
[----:B---3--:R-:W-:-:S04]  /*3270*/  SEL R0, RZ, 0x1, P0 ;  /* 0x00000001ff007807 */ /* 0x008fc80000000000 */
[----:B------:R-:W-:Y:S01]  /*3280*/  LOP3.LUT R9, R9, R0, RZ, 0x3c, !PT ;  /* 0x0000000009097212 */ /* 0x000fe200078e3cff */
[----:B------:R-:W-:Y:S06]  /*3290*/  @P3 BRA `(.L_x_55) ;  /* 0xfffffffc002c3947 */ /* 0x000fec000383ffff */
[----:B------:R-:W-:Y:S01]  /*32a0*/  ULEA UR4, UR5, UR6, 0x3 ;  /* 0x0000000605047291 */ /* 0x000fe2000f8e18ff */
[----:B------:R-:W-:-:S08]  /*32b0*/  SHF.L.U32 R2, R12, 0x1f, RZ ;  /* 0x0000001f0c027819 */ /* 0x000fd000000006ff */
[----:B------:R-:W2:Y:S02]  /*32c0*/  SYNCS.PHASECHK.TRANS64 P0, [UR4+0xe0], R2 ;  /* 0x0000e002ff0075a7 */ /* 0x000ea40008001004 */
[----:B--2---:R-:W-:Y:S05]  /*32d0*/  @P0 BRA `(.L_x_56) ;  /* 0x0000000000080947 */ /* 0x004fea0003800000 */
[----:B------:R-:W2:Y:S02]  /*32e0*/  SYNCS.PHASECHK.TRANS64.TRYWAIT P0, [UR4+0xe0], R2 ;  /* 0x0000e002ff0075a7 */ /* 0x000ea40008001104 */
[----:B--2---:R-:W-:Y:S05]  /*32f0*/  @!P0 BRA `(.L_x_57) ;  /* 0x0000008400b48947 */ /* 0x004fea0003800000 */
.L_x_56:
[----:B------:R-:W-:-:S04]  /*3300*/  UIADD3 UR7, UPT, UPT, UR5, 0x1, URZ ;  /* 0x0000000105077890 */ /* 0x000fc8000fffe0ff */
[----:B------:R-:W-:-:S04]  /*3310*/  UISETP.NE.AND UP0, UPT, UR7, 0x2, UPT ;  /* 0x000000020700788c */ /* 0x000fc8000bf05270 */
[----:B------:R-:W-:Y:S02]  /*3320*/  USEL UR8, URZ, 0x1, UP0 ;  /* 0x00000001ff087887 */ /* 0x000fe40008000000 */
[----:B------:R-:W-:-:S04]  /*3330*/  USEL UR7, UR7, URZ, UP0 ;  /* 0x000000ff07077287 */ /* 0x000fc80008000000 */
[----:B------:R-:W-:Y:S01]  /*3340*/  ULEA UR7, UR7, UR6, 0x3 ;  /* 0x0000000607077291 */ /* 0x000fe2000f8e18ff */
[----:B--2---:R-:W-:-:S04]  /*3350*/  LOP3.LUT R2, R12, UR8, RZ, 0x3c, !PT ;  /* 0x000000080c027c12 */ /* 0x004fc8000f8e3cff */
[----:B------:R-:W-:-:S04]  /*3360*/  SHF.L.U32 R0, R2, 0x1f, RZ ;  /* 0x0000001f02007819 */ /* 0x000fc800000006ff */
[----:B------:R-:W2:Y:S02]  /*3370*/  SYNCS.PHASECHK.TRANS64 P0, [UR7+0xe0], R0 ;  /* 0x0000e000ff0075a7 */ /* 0x000ea40008001007 */
[----:B-12---:R-:W-:Y:S05]  /*3380*/  @P0 EXIT ;  /* 0x000000000000094d */ /* 0x006fea0003800000 */
[----:B------:R-:W-:Y:S02]  /*3390*/  SHF.L.U32 R2, R2, 0x1f, RZ ;  /* 0x0000001f02027819 */ /* 0x000fe400000006ff */
[----:B------:R-:W-:-:S07]  /*33a0*/  MOV R0, UR7 ;  /* 0x0000000700007c02 */ /* 0x000fce0008000f00 */
.L_x_58:
[----:B-1----:R1:W2:Y:S02]  /*33b0*/  SYNCS.PHASECHK.TRANS64.TRYWAIT P0, [R0+URZ+0xe0], R2 ;  /* 0x0000e002000075a7 */ /* 0x0022a400080011ff */
[----:B--2---:R-:W-:Y:S05]  /*33c0*/  @!P0 NANOSLEEP.SYNCS 0x989680 ;  /* 0x009896800000895d */ /* 0x004fea0003900000 */
[----:B------:R-:W2:Y:S02]  /*33d0*/  @!P0 SYNCS.PHASECHK.TRANS64 P0, [R0+URZ+0xe0], R2 ;  /* 0x0000e002000085a7 */ /* 0x000ea400080010ff */
[----:B--2---:R-:W-:Y:S05]  /*33e0*/  @P0 EXIT ;  /* 0x000000000000094d */ /* 0x004fea0003800000 */
[----:B------:R-:W-:Y:S05]  /*33f0*/  BRA `(.L_x_58) ;  /* 0xfffffffc00ec7947 */ /* 0x000fea000383ffff */
.L_x_51:
[----:B------:R-:W-:Y:S05]  /*3400*/  BRA.U UP5, `(.L_x_59) ;  /* 0x0000001105dc7547 */ /* 0x000fea000b800000 */
[----:B------:R-:W2:Y:S01]  /*3410*/  S2UR UR7, SR_CgaCtaId ;  /* 0x00000000000779c3 */ /* 0x000ea20000008800 */
[----:B------:R-:W-:Y:S01]  /*3420*/  UMOV UR4, 0x40 ;  /* 0x0000004000047882 */ /* 0x000fe20000000000 */
[----:B------:R-:W-:Y:S01]  /*3430*/  NOP ;  /* 0x0000000000007918 */ /* 0x000fe20000000000 */
[----:B------:R-:W-:Y:S01]  /*3440*/  UMOV UR6, 0x400 ;  /* 0x0000040000067882 */ /* 0x000fe20000000000 */
[----:B--2---:R-:W-:Y:S02]  /*3450*/  ULEA UR5, UR7, UR4, 0x18 ;  /* 0x0000000407057291 */ /* 0x004fe4000f8ec0ff */
[----:B------:R-:W-:-:S07]  /*3460*/  ULEA UR6, UR7, UR6, 0x18 ;  /* 0x0000000607067291 */ /* 0x000fce000f8ec0ff */
[----:B------:R-:W2:Y:S02]  /*3470*/  LDS.U8 R3, [UR5+0x1c] ;  /* 0x00001c05ff037984 */ /* 0x000ea40008000000 */
[----:B--2---:R-:W-:-:S13]  /*3480*/  ISETP.NE.AND P0, PT, R3, RZ, PT ;  /* 0x000000ff0300720c */ /* 0x004fda0003f05270 */
[----:B------:R-:W-:Y:S05]  /*3490*/  @P0 BRA `(.L_x_60) ;  /* 0x0000000400080947 */ /* 0x000fea0003800000 */
[----:B------:R-:W-:Y:S02]  /*34a0*/  UISETP.NE.U32.AND UP1, UPT, UR47, 0x1, UPT ;  /* 0x000000012f00788c */ /* 0x000fe4000bf25070 */
[----:B------:R-:W-:-:S07]  /*34b0*/  UIADD3 UR7, UPT, UPT, UR5, 0x8, URZ ;  /* 0x0000000805077890 */ /* 0x000fce000fffe0ff */
[----:B------:R-:W-:Y:S05]  /*34c0*/  BRA.U !UP1, `(.L_x_61) ;  /* 0x00000001099c7547 */ /* 0x000fea000b800000 */
[----:B------:R-:W-:Y:S01]  /*34d0*/  ELECT P0, URZ, PT ;  /* 0x0000000000ff782f */ /* 0x000fe20003800000 */
[----:B------:R-:W-:-:S12]  /*34e0*/  BSSY B0, `(.L_x_61) ;  /* 0x0000025000007945 */ /* 0x000fd80003800000 */
[----:B------:R-:W-:Y:S05]  /*34f0*/  @!P0 BRA `(.L_x_62) ;  /* 0x00000000008c8947 */ /* 0x000fea0003800000 */
[----:B------:R-:W-:-:S05]  /*3500*/  UMOV UR4, 0x10 ;  /* 0x0000001000047882 */ /* 0x000fca0000000000 */
[----:B------:R-:W-:Y:S04]  /*3510*/  DEPBAR.LE SB2, 0x36 ;  /* 0x0000ad800000791a */ /* 0x000fe80000000000 */
[----:B------:R-:W2:Y:S02]  /*3520*/  UTCATOMSWS.2CTA.FIND_AND_SET.ALIGN UP0, UR4, UR4 ;  /* 0x00000004000475e3 */ /* 0x000ea40008200800 */
[----:B--2---:R-:W-:Y:S01]  /*3530*/  MOV R10, UR4 ;  /* 0x00000004000a7c02 */ /* 0x004fe20008000f00 */
[----:B------:R-:W-:Y:S06]  /*3540*/  BRA.U UP0, `(.L_x_63) ;  /* 0x0000000100187547 */ /* 0x000fec000b800000 */
.L_x_64:
[----:B------:R-:W-:Y:S05]  /*3550*/  NANOSLEEP 0x64 ;  /* 0x000000640000795d */ /* 0x000fea0003800000 */
[----:B------:R-:W-:-:S05]  /*3560*/  UMOV UR4, 0x10 ;  /* 0x0000001000047882 */ /* 0x000fca0000000000 */
[----:B------:R-:W-:Y:S04]  /*3570*/  DEPBAR.LE SB2, 0x36 ;  /* 0x0000ad800000791a */ /* 0x000fe80000000000 */
[----:B------:R-:W2:Y:S02]  /*3580*/  UTCATOMSWS.2CTA.FIND_AND_SET.ALIGN UP0, UR4, UR4 ;  /* 0x00000004000475e3 */ /* 0x000ea40008200800 */
[----:B--2---:R-:W-:Y:S01]  /*3590*/  MOV R10, UR4 ;  /* 0x00000004000a7c02 */ /* 0x004fe20008000f00 */
[----:B------:R-:W-:Y:S05]  /*35a0*/  BRA.U !UP0, `(.L_x_64) ;  /* 0xfffffffd08e87547 */ /* 0x000fea000b83ffff */
.L_x_63:
[----:B------:R-:W2:Y:S01]  /*35b0*/  LDS R6, [UR5+0x10] ;  /* 0x00001005ff067984 */ /* 0x000ea20008000800 */
[----:B------:R-:W-:Y:S01]  /*35c0*/  IMAD.U32 R3, RZ, RZ, UR6 ;  /* 0x00000006ff037e24 */ /* 0x000fe2000f8e00ff */
[----:B------:R-:W-:-:S03]  /*35d0*/  MOV R4, UR46 ;  /* 0x0000002e00047c02 */ /* 0x000fc60008000f00 */
[----:B------:R-:W-:Y:S01]  /*35e0*/  VIADD R3, R3, 0x180 ;  /* 0x0000018003037836 */ /* 0x000fe20000000000 */
[----:B--2---:R-:W-:-:S04]  /*35f0*/  SHF.L.U32 R6, R6, 0x1f, RZ ;  /* 0x0000001f06067819 */ /* 0x004fc800000006ff */
[----:B------:R-:W2:Y:S02]  /*3600*/  SYNCS.PHASECHK.TRANS64.TRYWAIT P0, [UR5+0x8], R6 ;  /* 0x00000806ff0075a7 */ /* 0x000ea40008001105 */
[----:B--2---:R-:W-:Y:S05]  /*3610*/  @P0 BRA `(.L_x_65) ;  /* 0x0000000000080947 */ /* 0x004fea0003800000 */
[----:B------:R-:W2:Y:S02]  /*3620*/  SYNCS.PHASECHK.TRANS64.TRYWAIT P0, [UR5+0x8], R6 ;  /* 0x00000806ff0075a7 */ /* 0x000ea40008001105 */
[----:B--2---:R-:W-:Y:S05]  /*3630*/  @!P0 BRA `(.L_x_66) ;  /* 0x0000008000fc8947 */ /* 0x004fea0003800000 */
.L_x_65:
[----:B------:R-:W-:Y:S01]  /*3640*/  PRMT R4, R4, 0x654, R3 ;  /* 0x0000065404047816 */ /* 0x000fe20000000003 */
[----:B------:R-:W-:Y:S01]  /*3650*/  HFMA2 R3, -RZ, RZ, 0, 5.9604644775390625e-08 ;  /* 0x00000001ff037431 */ /* 0x000fe200000001ff */
[----:B------:R-:W-:Y:S01]  /*3660*/  UPRMT UR4, UR46, 0x654, UR7 ;  /* 0x000006542e047896 */ /* 0x000fe20008000007 */
[----:B------:R-:W-:Y:S02]  /*3670*/  IMAD.MOV.U32 R8, RZ, RZ, 0xffff ;  /* 0x0000ffffff087424 */ /* 0x000fe400078e00ff */
[----:B--2---:R-:W-:Y:S02]  /*3680*/  IMAD.MOV.U32 R6, RZ, RZ, 0x4 ;  /* 0x00000004ff067424 */ /* 0x004fe400078e00ff */
[----:B------:R-:W-:Y:S01]  /*3690*/  IMAD.SHL.U32 R9, R10, 0x20, RZ ;  /* 0x000000200a097824 */ /* 0x000fe200078e00ff */
[----:B------:R-:W-:Y:S02]  /*36a0*/  MOV R5, UR4 ;  /* 0x0000000400057c02 */ /* 0x000fe40008000f00 */
[-C--:B------:R-:W-:Y:S01]  /*36b0*/  SHF.L.U32 R8, R8, R10.reuse, RZ ;  /* 0x0000000a08087219 */ /* 0x080fe200000006ff */
[----:B------:R2:W-:Y:S01]  /*36c0*/  SYNCS.ARRIVE.TRANS64.RED RZ, [UR4], R6 ;  /* 0x00000006ffff79a7 */ /* 0x0005e20008000404 */
[----:B------:R-:W-:Y:S01]  /*36d0*/  SHF.L.U32 R7, R3, R10, RZ ;  /* 0x0000000a03077219 */ /* 0x000fe200000006ff */
[----:B------:R2:W-:Y:S04]  /*36e0*/  STS [UR6+0x180], R9 ;  /* 0x00018009ff007988 */ /* 0x0005e80008000806 */
[----:B------:R2:W-:Y:S04]  /*36f0*/  STAS [R4.64], R10 ;  /* 0x0000000a04007dbd */ /* 0x0005e8000c0008ff */
[----:B------:R2:W-:Y:S04]  /*3700*/  ATOMS.OR RZ, [UR5+0x14], R8 ;  /* 0x00001408ffff798c */ /* 0x0005e8000b000005 */
[----:B------:R2:W-:Y:S04]  /*3710*/  ATOMS.OR RZ, [UR5+0x18], R7 ;  /* 0x00001807ffff798c */ /* 0x0005e8000b000005 */
[----:B------:R2:W-:Y:S02]  /*3720*/  ATOMS.XOR RZ, [UR5+0x10], R3 ;  /* 0x00001003ffff798c */ /* 0x0005e4000b800005 */
.L_x_62:
[----:B-1----:R-:W-:Y:S05]  /*3730*/  BSYNC B0 ;  /* 0x0000000000007941 */ /* 0x002fea0003800000 */
.L_x_61:
[----:B------:R-:W-:Y:S05]  /*3740*/  BRA.U UP1, `(.L_x_67) ;  /* 0x00000001016c7547 */ /* 0x000fea000b800000 */
[----:B------:R-:W-:-:S03]  /*3750*/  UMOV UR4, 0xffffffff ;  /* 0xffffffff00047882 */ /* 0x000fc60000000000 */
[----:B------:R-:W-:Y:S05]  /*3760*/  BRA.DIV UR4, `(.L_x_68) ;  /* 0x0000008204c87947 */ /* 0x000fea000b800000 */
[----:B------:R-:W-:-:S13]  /*3770*/  ELECT P0, URZ, PT ;  /* 0x0000000000ff782f */ /* 0x000fda0003800000 */
.L_x_214:
[----:B------:R-:W-:Y:S05]  /*3780*/  @!P0 BRA `(.L_x_67) ;  /* 0x00000000005c8947 */ /* 0x000fea0003800000 */
[----:B--2---:R-:W2:Y:S02]  /*3790*/  LDS R4, [UR5+0x10] ;  /* 0x00001005ff047984 */ /* 0x004ea40008000800 */
[----:B--2---:R-:W-:-:S04]  /*37a0*/  SHF.L.U32 R4, R4, 0x1f, RZ ;  /* 0x0000001f04047819 */ /* 0x004fc800000006ff */
[----:B------:R-:W2:Y:S02]  /*37b0*/  SYNCS.PHASECHK.TRANS64.TRYWAIT P0, [UR5+0x8], R4 ;  /* 0x00000804ff0075a7 */ /* 0x000ea40008001105 */
[----:B--2---:R-:W-:Y:S05]  /*37c0*/  @P0 BRA `(.L_x_69) ;  /* 0x0000000000080947 */ /* 0x004fea0003800000 */
[----:B------:R-:W2:Y:S02]  /*37d0*/  SYNCS.PHASECHK.TRANS64.TRYWAIT P0, [UR5+0x8], R4 ;  /* 0x00000804ff0075a7 */ /* 0x000ea40008001105 */
[----:B--2---:R-:W-:Y:S05]  /*37e0*/  @!P0 BRA `(.L_x_70) ;  /* 0x0000008000cc8947 */ /* 0x004fea0003800000 */
.L_x_69:
[----:B------:R-:W3:Y:S01]  /*37f0*/  LDS R6, [UR6+0x180] ;  /* 0x00018006ff067984 */ /* 0x000ee20008000800 */
[----:B--2---:R-:W-:Y:S02]  /*3800*/  HFMA2 R3, -RZ, RZ, 0, 5.9604644775390625e-08 ;  /* 0x00000001ff037431 */ /* 0x004fe400000001ff */
[----:B------:R-:W-:Y:S01]  /*3810*/  IMAD.MOV.U32 R4, RZ, RZ, 0xffff ;  /* 0x0000ffffff047424 */ /* 0x000fe200078e00ff */
[----:B------:R-:W-:Y:S01]  /*3820*/  UPRMT UR4, UR46, 0x654, UR7 ;  /* 0x000006542e047896 */ /* 0x000fe20008000007 */
[----:B---3--:R-:W-:-:S03]  /*3830*/  IMAD.SHL.U32 R5, R6, 0x20, RZ ;  /* 0x0000002006057824 */ /* 0x008fc600078e00ff */
[-C--:B------:R-:W-:Y:S02]  /*3840*/  SHF.L.U32 R4, R4, R6.reuse, RZ ;  /* 0x0000000604047219 */ /* 0x080fe400000006ff */
[----:B------:R-:W-:Y:S01]  /*3850*/  SHF.L.U32 R6, R3, R6, RZ ;  /* 0x0000000603067219 */ /* 0x000fe200000006ff */
[----:B------:R3:W-:Y:S04]  /*3860*/  STS [UR6+0x180], R5 ;  /* 0x00018005ff007988 */ /* 0x0007e80008000806 */
[----:B------:R3:W-:Y:S04]  /*3870*/  ATOMS.OR RZ, [UR5+0x14], R4 ;  /* 0x00001404ffff798c */ /* 0x0007e8000b000005 */
[----:B------:R3:W-:Y:S01]  /*3880*/  ATOMS.OR RZ, [UR5+0x18], R6 ;  /* 0x00001806ffff798c */ /* 0x0007e2000b000005 */
[----:B------:R-:W-:Y:S03]  /*3890*/  SYNCS.ARRIVE.TRANS64.RED.A1T0 RZ, [UR4], RZ ;  /* 0x000000ffffff79a7 */ /* 0x000fe60008100404 */
[----:B------:R3:W-:Y:S01]  /*38a0*/  ATOMS.XOR RZ, [UR5+0x10], R3 ;  /* 0x00001003ffff798c */ /* 0x0007e2000b800005 */
[----:B------:R-:W-:Y:S05]  /*38b0*/  BRA `(.L_x_67) ;  /* 0x0000000000107947 */ /* 0x000fea0003800000 */
.L_x_60:
[----:B------:R-:W-:Y:S02]  /*38c0*/  MOV R3, 0xffffffff ;  /* 0xffffffff00037802 */ /* 0x000fe40000000f00 */
[----:B------:R-:W-:-:S03]  /*38d0*/  MOV R4, 0x3900 ;  /* 0x0000390000047802 */ /* 0x000fc60000000f00 */
[----:B------:R2:W-:Y:S04]  /*38e0*/  STS [UR6+0x180], R3 ;  /* 0x00018003ff007988 */ /* 0x0005e80008000806 */
[----:B-12--5:R-:W-:Y:S05]  /*38f0*/  CALL.REL.NOINC `($__internal_1_$__cuda_sm10x_tcgen05_guardrail_trap_phase_invalid_during_alloc) ;  /* 0x0000008c00507944 */ /* 0x026fea0003c00000 */
.L_x_67:
[----:B------:R-:W-:Y:S05]  /*3900*/  WARPSYNC.ALL ;  /* 0x0000000000007948 */ /* 0x000fea0003800000 */
[----:B------:R-:W4:Y:S01]  /*3910*/  S2UR UR4, SR_CgaCtaId ;  /* 0x00000000000479c3 */ /* 0x000f220000008800 */
[----:B------:R-:W-:Y:S01]  /*3920*/  UMOV UR26, 0x400 ;  /* 0x00000400001a7882 */ /* 0x000fe20000000000 */
[----:B------:R-:W-:-:S06]  /*3930*/  NOP ;  /* 0x0000000000007918 */ /* 0x000fcc0000000000 */
[----:B------:R-:W-:Y:S06]  /*3940*/  BAR.ARV 0x6, 0xa0 ;  /* 0x0182800000007b1d */ /* 0x000fec0000002000 */
[----:B------:R-:W1:Y:S01]  /*3950*/  LDCU UR6, c[0x0][0x38c] ;  /* 0x00007180ff0677ac */ /* 0x000e620008000800 */
[----:B------:R-:W-:Y:S01]  /*3960*/  LOP3.LUT R0, R0, 0xffff, RZ, 0xc0, !PT ;  /* 0x0000ffff00007812 */ /* 0x000fe200078ec0ff */
[----:B--2---:R-:W-:Y:S01]  /*3970*/  IMAD.MOV.U32 R9, RZ, RZ, 0x1 ;  /* 0x00000001ff097424 */ /* 0x004fe200078e00ff */
[----:B------:R-:W-:Y:S01]  /*3980*/  LOP3.LUT R2, R2, 0xffff, RZ, 0xc0, !PT ;  /* 0x0000ffff02027812 */ /* 0x000fe200078ec0ff */
[----:B------:R-:W-:Y:S01]  /*3990*/  IMAD.MOV.U32 R8, RZ, RZ, RZ ;  /* 0x000000ffff087224 */ /* 0x000fe200078e00ff */
[----:B------:R-:W-:Y:S01]  /*39a0*/  R2UR UR42, R0 ;  /* 0x00000000002a72ca */ /* 0x000fe200000e0000 */
[----:B------:R-:W-:Y:S01]  /*39b0*/  UMOV UR32, URZ ;  /* 0x000000ff00207c82 */ /* 0x000fe20008000000 */
[----:B------:R-:W-:Y:S01]  /*39c0*/  R2UR UR28, R2 ;  /* 0x00000000021c72ca */ /* 0x000fe200000e0000 */
[----:B------:R-:W-:Y:S01]  /*39d0*/  UMOV UR23, URZ ;  /* 0x000000ff00177c82 */ /* 0x000fe20008000000 */
[----:B------:R-:W-:Y:S01]  /*39e0*/  UMOV UR22, URZ ;  /* 0x000000ff00167c82 */ /* 0x000fe20008000000 */
[----:B----4-:R-:W-:-:S02]  /*39f0*/  ULEA UR26, UR4, UR26, 0x18 ;  /* 0x0000001a041a7291 */ /* 0x010fc4000f8ec0ff */
[----:B------:R-:W-:Y:S02]  /*3a00*/  UISETP.NE.AND UP3, UPT, UR47, URZ, UPT ;  /* 0x000000ff2f00728c */ /* 0x000fe4000bf65270 */
[----:B------:R-:W-:Y:S02]  /*3a10*/  UIADD3 UR5, UPT, UPT, UR26, 0x8400, URZ ;  /* 0x000084001a057890 */ /* 0x000fe4000fffe0ff */
[----:B------:R-:W-:Y:S02]  /*3a20*/  UIADD3 UR4, UPT, UPT, UR26, 0x18400, URZ ;  /* 0x000184001a047890 */ /* 0x000fe4000fffe0ff */
[----:B-1----:R-:W-:Y:S01]  /*3a30*/  UIADD3 UR6, UPT, UPT, UR6, 0x1f, URZ ;  /* 0x0000001f06067890 */ /* 0x002fe2000fffe0ff */
[----:B---3--:R-:W1:Y:S01]  /*3a40*/  LDS R3, [UR26+0x180] ;  /* 0x0001801aff037984 */ /* 0x008e620008000800 */
[----:B------:R-:W-:Y:S02]  /*3a50*/  USHF.R.U32.HI UR5, URZ, 0x4, UR5 ;  /* 0x00000004ff057899 */ /* 0x000fe40008011605 */
[----:B------:R-:W-:-:S02]  /*3a60*/  USHF.R.S32.HI UR33, URZ, 0x1f, UR6 ;  /* 0x0000001fff217899 */ /* 0x000fc40008011406 */
[----:B------:R-:W-:Y:S02]  /*3a70*/  USHF.R.U32.HI UR4, URZ, 0x4, UR4 ;  /* 0x00000004ff047899 */ /* 0x000fe40008011604 */
[----:B------:R-:W-:Y:S02]  /*3a80*/  ULEA.HI UR33, UR33, UR6, URZ, 0x5 ;  /* 0x0000000621217291 */ /* 0x000fe4000f8f28ff */
[----:B------:R-:W-:Y:S02]  /*3a90*/  ULOP3.LUT UR5, UR5, 0x3fff, URZ, 0xc0, !UPT ;  /* 0x00003fff05057892 */ /* 0x000fe4000f8ec0ff */
[----:B------:R-:W-:Y:S02]  /*3aa0*/  USHF.R.S32.HI UR33, URZ, 0x5, UR33 ;  /* 0x00000005ff217899 */ /* 0x000fe40008011421 */
[----:B------:R-:W-:Y:S02]  /*3ab0*/  ULOP3.LUT UR30, UR4, 0x3fff, URZ, 0xc0, !UPT ;  /* 0x00003fff041e7892 */ /* 0x000fe4000f8ec0ff */
[----:B------:R-:W-:Y:S01]  /*3ac0*/  UISETP.LT.AND UP0, UPT, UR33, 0x1, UPT ;  /* 0x000000012100788c */ /* 0x000fe2000bf01270 */
[----:B------:R-:W-:Y:S01]  /*3ad0*/  UMOV UR40, 0x0 ;  /* 0x0000000000287882 */ /* 0x000fe20000000000 */
[----:B------:R-:W-:Y:S01]  /*3ae0*/  UMOV UR41, 0x8400910 ;  /* 0x0840091000297882 */ /* 0x000fe20000000000 */
[----:B------:R-:W-:-:S02]  /*3af0*/  ULOP3.LUT UR29, UR5, 0x10000, URZ, 0xfc, !UPT ;  /* 0x00010000051d7892 */ /* 0x000fc4000f8efcff */
[----:B------:R-:W-:Y:S02]  /*3b00*/  ULOP3.LUT UR30, UR30, 0x10000, URZ, 0xfc, !UPT ;  /* 0x000100001e1e7892 */ /* 0x000fe4000f8efcff */
[----:B------:R-:W-:Y:S01]  /*3b10*/  USEL UR43, UR33, 0x1, !UP0 ;  /* 0x00000001212b7887 */ /* 0x000fe2000c000000 */
[----:B------:R-:W-:Y:S01]  /*3b20*/  UMOV UR38, 0x0 ;  /* 0x0000000000267882 */ /* 0x000fe20000000000 */
[----:B------:R-:W-:Y:S01]  /*3b30*/  UMOV UR39, 0x8400910 ;  /* 0x0840091000277882 */ /* 0x000fe20000000000 */
[----:B------:R-:W-:Y:S01]  /*3b40*/  UMOV UR36, 0x0 ;  /* 0x0000000000247882 */ /* 0x000fe20000000000 */
[----:B------:R-:W-:Y:S01]  /*3b50*/  UMOV UR37, 0x8400910 ;  /* 0x0840091000257882 */ /* 0x000fe20000000000 */
[----:B------:R-:W-:Y:S01]  /*3b60*/  UMOV UR34, 0x0 ;  /* 0x0000000000227882 */ /* 0x000fe20000000000 */
[----:B------:R-:W-:Y:S01]  /*3b70*/  UMOV UR35, 0x8400910 ;  /* 0x0840091000237882 */ /* 0x000fe20000000000 */
[----:B-1----:R-:W-:Y:S02]  /*3b80*/  R2UR UR44, R3 ;  /* 0x00000000032c72ca */ /* 0x002fe400000e0000 */
[----:B------:R-:W-:-:S13]  /*3b90*/  CS2R R2, SRZ ;  /* 0x0000000000027805 */ /* 0x000fda000001ff00 */
.L_x_78:
[C---:B------:R-:W-:Y:S02]  /*3ba0*/  LEA R0, R8.reuse, UR26, 0x3 ;  /* 0x0000001a08007c11 */ /* 0x040fe4000f8e18ff */
[----:B------:R-:W-:Y:S02]  /*3bb0*/  SHF.L.U32 R4, R3, 0x1f, RZ ;  /* 0x0000001f03047819 */ /* 0x000fe400000006ff */
[----:B------:R-:W-:Y:S02]  /*3bc0*/  LEA R5, R8, UR26, 0x4 ;  /* 0x0000001a08057c11 */ /* 0x000fe4000f8e20ff */
[----:B------:R-:W1:Y:S02]  /*3bd0*/  SYNCS.PHASECHK.TRANS64.TRYWAIT P0, [R0+URZ+0xd0], R4 ;  /* 0x0000d004000075a7 */ /* 0x000e6400080011ff */
[----:B-1-3--:R-:W-:Y:S05]  /*3be0*/  @!P0 BRA `(.L_x_71) ;  /* 0x0000007c00e48947 */ /* 0x00afea0003800000 */
.L_x_215:
[----:B-1----:R-:W1:Y:S01]  /*3bf0*/  LDS.128 R4, [R5+0x160] ;  /* 0x0001600005047984 */ /* 0x002e620000000c00 */
[----:B------:R-:W-:Y:S02]  /*3c00*/  VIADD R0, R0, 0xe0 ;  /* 0x000000e000007836 */ /* 0x000fe40000000000 */
[----:B------:R-:W-:Y:S01]  /*3c10*/  VIADD R8, R8, 0x1 ;  /* 0x0000000108087836 */ /* 0x000fe20000000000 */
[----:B------:R-:W-:Y:S01]  /*3c20*/  @!PT LDS RZ, [RZ] ;  /* 0x00000000fffff984 */ /* 0x000fe20000000800 */
[----:B------:R-:W-:Y:S01]  /*3c30*/  @!PT LDS RZ, [RZ] ;  /* 0x00000000fffff984 */ /* 0x000fe20000000800 */
[----:B------:R-:W-:Y:S01]  /*3c40*/  @!PT LDS RZ, [RZ] ;  /* 0x00000000fffff984 */ /* 0x000fe20000000800 */
[----:B------:R-:W-:Y:S01]  /*3c50*/  @!PT LDS RZ, [RZ] ;  /* 0x00000000fffff984 */ /* 0x000fe20000000800 */
[----:B------:R2:W-:Y:S06]  /*3c60*/  MEMBAR.ALL.CTA ;  /* 0x0000000000007992 */ /* 0x0005ec0000008000 */
[----:B--2---:R-:W2:Y:S01]  /*3c70*/  FENCE.VIEW.ASYNC.S ;  /* 0x00000000000073c6 */ /* 0x004ea20000000000 */
[----:B------:R-:W-:-:S04]  /*3c80*/  PRMT R0, RZ, 0x654, R0 ;  /* 0x00000654ff007816 */ /* 0x000fc80000000000 */
[----:B--2---:R2:W-:Y:S01]  /*3c90*/  SYNCS.ARRIVE.TRANS64.RED.A1T0 RZ, [R0+URZ], RZ ;  /* 0x000000ff00ff79a7 */ /* 0x0045e200081004ff */
[----:B-1----:R-:W-:Y:S01]  /*3ca0*/  LOP3.LUT P1, RZ, R6, 0x1, RZ, 0xc0, !PT ;  /* 0x0000000106ff7812 */ /* 0x002fe2000782c0ff */
[----:B--2---:R-:W-:-:S12]  /*3cb0*/  BRA.U UP3, `(.L_x_72) ;  /* 0x0000000503087547 */ /* 0x004fd8000b800000 */
[----:B------:R-:W1:Y:S01]  /*3cc0*/  LDCU UR4, c[0x0][0x38c] ;  /* 0x00007180ff0477ac */ /* 0x000e620008000800 */
[----:B------:R-:W-:Y:S02]  /*3cd0*/  PLOP3.LUT P2, PT, PT, PT, PT, 0x80, 0x8 ;  /* 0x000000000008781c */ /* 0x000fe40003f4f070 */
[----:B------:R-:W-:Y:S01]  /*3ce0*/  SHF.L.U32 R4, R9, 0x1f, RZ ;  /* 0x0000001f09047819 */ /* 0x000fe200000006ff */
[----:B------:R-:W-:Y:S02]  /*3cf0*/  ULEA UR31, UR32, UR26, 0x3 ;  /* 0x0000001a201f7291 */ /* 0x000fe4000f8e18ff */
[----:B------:R-:W-:Y:S02]  /*3d00*/  ULEA UR11, UR32, UR44, 0x7 ;  /* 0x0000002c200b7291 */ /* 0x000fe4000f8e38ff */
[----:B-1----:R-:W-:-:S06]  /*3d10*/  UISETP.GE.AND UP0, UPT, UR4, 0x1, UPT ;  /* 0x000000010400788c */ /* 0x002fcc000bf06270 */
[----:B------:R-:W-:-:S05]  /*3d20*/  PLOP3.LUT P0, PT, PT, PT, UP0, 0x80, 0x8 ;  /* 0x000000000008781c */ /* 0x000fca0003f0f008 */
[----:B------:R-:W-:-:S08]  /*3d30*/  @UP0 ULEA UR4, UR23, UR26, 0x3 ;  /* 0x0000001a17040291 */ /* 0x000fd0000f8e18ff */
[----:B------:R-:W-:-:S04]  /*3d40*/  @P0 SHF.L.U32 R0, R2, 0x1f, RZ ;  /* 0x0000001f02000819 */ /* 0x000fc800000006ff */
[----:B------:R1:W2:Y:S01]  /*3d50*/  @P0 SYNCS.PHASECHK.TRANS64.TRYWAIT P2, [UR4], R0 ;  /* 0x00000000ff0005a7 */ /* 0x0002a20008041104 */
[----:B------:R-:W3:Y:S02]  /*3d60*/  SYNCS.PHASECHK.TRANS64.TRYWAIT P0, [UR31+0x110], R4 ;  /* 0x00011004ff0075a7 */ /* 0x000ee4000800111f */
[----:B-123--:R-:W-:Y:S05]  /*3d70*/  @!P0 BRA `(.L_x_73) ;  /* 0x0000007c00948947 */ /* 0x00efea0003800000 */
.L_x_217:
[----:B------:R-:W-:Y:S01]  /*3d80*/  UMOV UR27, UR22 ;  /* 0x00000016001b7c82 */ /* 0x000fe20008000000 */
[----:B------:R-:W-:Y:S05]  /*3d90*/  BRA.U !UP0, `(.L_x_74) ;  /* 0x0000000108c07547 */ /* 0x000fea000b800000 */
[----:B------:R-:W-:Y:S02]  /*3da0*/  UIADD3 UR27, UPT, UPT, UR43, UR22, URZ ;  /* 0x000000162b1b7290 */ /* 0x000fe4000fffe0ff */
[----:B------:R-:W-:Y:S01]  /*3db0*/  UPLOP3.LUT UP2, UPT, UPT, UPT, UPT, 0x40, 0x4 ;  /* 0x000000000004789c */ /* 0x000fe20003f4e870 */
[----:B------:R-:W-:Y:S01]  /*3dc0*/  UMOV UR24, UR33 ;  /* 0x0000002100187c82 */ /* 0x000fe20008000000 */
[----:B------:R-:W-:-:S09]  /*3dd0*/  UMOV UR10, UR23 ;  /* 0x00000017000a7c82 */ /* 0x000fd20008000000 */
.L_x_77:
[----:B--2---:R-:W-:Y:S01]  /*3de0*/  ULEA UR5, UR10, UR26, 0x3 ;  /* 0x0000001a0a057291 */ /* 0x004fe2000f8e18ff */
[----:B---3--:R-:W-:Y:S11]  /*3df0*/  @P2 BRA `(.L_x_75) ;  /* 0x00000000000c2947 */ /* 0x008ff60003800000 */
[----:B-1----:R-:W-:Y:S04]  /*3e00*/  SHF.L.U32 R4, R2, 0x1f, RZ ;  /* 0x0000001f02047819 */ /* 0x002fe800000006ff */
[----:B------:R-:W1:Y:S02]  /*3e10*/  SYNCS.PHASECHK.TRANS64.TRYWAIT P0, [UR5], R4 ;  /* 0x00000004ff0075a7 */ /* 0x000e640008001105 */
[----:B-1----:R-:W-:Y:S05]  /*3e20*/  @!P0 BRA `(.L_x_76) ;  /* 0x0000007c00808947 */ /* 0x002fea0003800000 */
.L_x_75:
[----:B------:R-:W-:Y:S01]  /*3e30*/  UISETP.NE.AND UP0, UPT, UR24, 0x1, UPT ;  /* 0x000000011800788c */ /* 0x000fe2000bf05270 */
[----:B------:R-:W-:Y:S01]  /*3e40*/  PLOP3.LUT P2, PT, PT, PT, PT, 0x80, 0x8 ;  /* 0x000000000008781c */ /* 0x000fe20003f4f070 */
[----:B------:R-:W-:Y:S02]  /*3e50*/  UIADD3 UR4, UPT, UPT, UR10, 0x1, URZ ;  /* 0x000000010a047890 */ /* 0x000fe4000fffe0ff */
[----:B------:R-:W-:Y:S02]  /*3e60*/  UIADD3 UR25, UPT, UPT, UR5, 0x40, URZ ;  /* 0x0000004005197890 */ /* 0x000fe4000fffe0ff */
[----:B------:R-:W-:Y:S01]  /*3e70*/  UISETP.NE.AND UP1, UPT, UR4, 0x8, UPT ;  /* 0x000000080400788c */ /* 0x000fe2000bf25270 */
[----:B------:R-:W-:Y:S01]  /*3e80*/  PLOP3.LUT P0, PT, PT, PT, UP0, 0x80, 0x8 ;  /* 0x000000000008781c */ /* 0x000fe20003f0f008 */
[----:B------:R-:W-:Y:S02]  /*3e90*/  UIADD3 UR22, UPT, UPT, UR22, 0x1, URZ ;  /* 0x0000000116167890 */ /* 0x000fe4000fffe0ff */
[----:B------:R-:W-:Y:S02]  /*3ea0*/  USEL UR6, URZ, 0x1, UP1 ;  /* 0x00000001ff067887 */ /* 0x000fe40008800000 */
[----:B------:R-:W-:Y:S02]  /*3eb0*/  USEL UR23, UR4, URZ, UP1 ;  /* 0x000000ff04177287 */ /* 0x000fe40008800000 */
[----:B------:R-:W-:Y:S02]  /*3ec0*/  UIADD3 UR24, UPT, UPT, UR24, -0x1, URZ ;  /* 0xffffffff18187890 */ /* 0x000fe4000fffe0ff */
[----:B------:R-:W-:Y:S01]  /*3ed0*/  @UP0 ULEA UR4, UR23, UR26, 0x3 ;  /* 0x0000001a17040291 */ /* 0x000fe2000f8e18ff */
[----:B------:R-:W-:Y:S01]  /*3ee0*/  LOP3.LUT R2, R2, UR6, RZ, 0x3c, !PT ;  /* 0x0000000602027c12 */ /* 0x000fe2000f8e3cff */
[----:B------:R-:W-:Y:S02]  /*3ef0*/  ULEA UR6, UR10, UR30, 0xa ;  /* 0x0000001e0a067291 */ /* 0x000fe4000f8e50ff */
[----:B------:R-:W-:Y:S01]  /*3f00*/  UISETP.NE.AND UP0, UPT, UR22, UR27, UPT ;  /* 0x0000001b1600728c */ /* 0x000fe2000bf05270 */
[----:B-1----:R-:W-:Y:S01]  /*3f10*/  @P0 SHF.L.U32 R0, R2, 0x1f, RZ ;  /* 0x0000001f02000819 */ /* 0x002fe200000006ff */
[----:B------:R-:W-:Y:S02]  /*3f20*/  UIADD3 UR20, UPT, UPT, UR6, 0x2, URZ ;  /* 0x0000000206147890 */ /* 0x000fe4000fffe0ff */
[----:B------:R-:W-:Y:S01]  /*3f30*/  UIADD3 UR16, UPT, UPT, UR6, 0x4, URZ ;  /* 0x0000000406107890 */ /* 0x000fe2000fffe0ff */
[----:B------:R2:W3:Y:S01]  /*3f40*/  @P0 SYNCS.PHASECHK.TRANS64.TRYWAIT P2, [UR4], R0 ;  /* 0x00000000ff0005a7 */ /* 0x0004e20008041104 */
[----:B------:R-:W-:Y:S02]  /*3f50*/  ULEA UR4, UR10, UR29, 0x9 ;  /* 0x0000001d0a047291 */ /* 0x000fe4000f8e48ff */
[----:B------:R-:W-:Y:S02]  /*3f60*/  UIADD3 UR12, UPT, UPT, UR6, 0x6, URZ ;  /* 0x00000006060c7890 */ /* 0x000fe4000fffe0ff */
[----:B------:R-:W-:Y:S02]  /*3f70*/  UIADD3 UR18, UPT, UPT, UR4, 0x2, URZ ;  /* 0x0000000204127890 */ /* 0x000fe4000fffe0ff */
[----:B------:R-:W-:Y:S02]  /*3f80*/  UIADD3 UR14, UPT, UPT, UR4, 0x4, URZ ;  /* 0x00000004040e7890 */ /* 0x000fe4000fffe0ff */
[----:B------:R-:W-:Y:S01]  /*3f90*/  UIADD3 UR8, UPT, UPT, UR4, 0x6, URZ ;  /* 0x0000000604087890 */ /* 0x000fe2000fffe0ff */
[----:B------:R-:W-:Y:S01]  /*3fa0*/  UMOV UR7, 0x40004040 ;  /* 0x4000404000077882 */ /* 0x000fe20000000000 */
[----:B------:R-:W-:Y:S01]  /*3fb0*/  UMOV UR5, 0x40004040 ;  /* 0x4000404000057882 */ /* 0x000fe20000000000 */
[----:B------:R-:W-:Y:S01]  /*3fc0*/  UMOV UR21, 0x40004040 ;  /* 0x4000404000157882 */ /* 0x000fe20000000000 */
[----:B------:R2:W-:Y:S01]  /*3fd0*/  UTCHMMA.2CTA gdesc[UR4], gdesc[UR6], tmem[UR11], tmem[UR40], idesc[UR41], UP2 ;  /* 0x00ff2806040075ea */ /* 0x0005e2000920000b */
[----:B------:R-:W-:Y:S01]  /*3fe0*/  UPLOP3.LUT UP2, UPT, UPT, UPT, UPT, 0x80, 0x8 ;  /* 0x000000000008789c */ /* 0x000fe20003f4f070 */
[----:B------:R-:W-:Y:S01]  /*3ff0*/  UMOV UR19, 0x40004040 ;  /* 0x4000404000137882 */ /* 0x000fe20000000000 */
[----:B------:R-:W-:Y:S01]  /*4000*/  UMOV UR17, 0x40004040 ;  /* 0x4000404000117882 */ /* 0x000fe20000000000 */
[----:B------:R2:W-:Y:S01]  /*4010*/  UTCHMMA.2CTA gdesc[UR18], gdesc[UR20], tmem[UR11], tmem[UR38], idesc[UR39], UPT ;  /* 0x00ff2614120075ea */ /* 0x0005e2000ba0000b */
[----:B------:R-:W-:Y:S01]  /*4020*/  UMOV UR15, 0x40004040 ;  /* 0x40004040000f7882 */ /* 0x000fe20000000000 */
[----:B------:R-:W-:Y:S01]  /*4030*/  UMOV UR13, 0x40004040 ;  /* 0x40004040000d7882 */ /* 0x000fe20000000000 */
[----:B------:R-:W-:Y:S01]  /*4040*/  UMOV UR9, 0x40004040 ;  /* 0x4000404000097882 */ /* 0x000fe20000000000 */
[----:B------:R2:W-:Y:S01]  /*4050*/  UTCHMMA.2CTA gdesc[UR14], gdesc[UR16], tmem[UR11], tmem[UR36], idesc[UR37], UPT ;  /* 0x00ff24100e0075ea */ /* 0x0005e2000ba0000b */
[----:B------:R2:W-:Y:S01]  /*4060*/  UTCHMMA.2CTA gdesc[UR8], gdesc[UR12], tmem[UR11], tmem[UR34], idesc[UR35], UPT ;  /* 0x00ff220c080075ea */ /* 0x0005e2000ba0000b */
[----:B------:R2:W-:Y:S01]  /*4070*/  UTCBAR.2CTA.MULTICAST [UR25], URZ, UR28 ;  /* 0x000000ff190073e9 */ /* 0x0005e2000820081c */
[----:B------:R-:W-:Y:S01]  /*4080*/  UMOV UR10, UR23 ;  /* 0x00000017000a7c82 */ /* 0x000fe20008000000 */
[----:B------:R-:W-:Y:S05]  /*4090*/  BRA.U UP0, `(.L_x_77) ;  /* 0xfffffffd00507547 */ /* 0x000fea000b83ffff */
.L_x_74:
[----:B--2---:R-:W-:Y:S01]  /*40a0*/  UIADD3 UR4, UPT, UPT, UR31, 0xf0, URZ ;  /* 0x000000f01f047890 */ /* 0x004fe2000fffe0ff */
[----:B------:R-:W-:-:S08]  /*40b0*/  UMOV UR22, UR27 ;  /* 0x0000001b00167c82 */ /* 0x000fd00008000000 */
[----:B------:R2:W-:Y:S01]  /*40c0*/  UTCBAR.2CTA.MULTICAST [UR4], URZ, UR42 ;  /* 0x000000ff040073e9 */ /* 0x0005e2000820082a */
[----:B------:R-:W-:Y:S02]  /*40d0*/  NOP ;  /* 0x0000000000007918 */ /* 0x000fe40000000000 */
.L_x_72:
[----:B--2---:R-:W-:Y:S01]  /*40e0*/  UIADD3 UR4, UPT, UPT, UR32, 0x1, URZ ;  /* 0x0000000120047890 */ /* 0x004fe2000fffe0ff */
[----:B------:R-:W-:-:S03]  /*40f0*/  ISETP.NE.AND P0, PT, R8, 0x2, PT ;  /* 0x000000020800780c */ /* 0x000fc60003f05270 */
[----:B------:R-:W-:Y:S01]  /*4100*/  UISETP.NE.AND UP0, UPT, UR4, 0x4, UPT ;  /* 0x000000040400788c */ /* 0x000fe2000bf05270 */
[----:B-1----:R-:W-:Y:S02]  /*4110*/  SEL R0, RZ, 0x1, P0 ;  /* 0x00000001ff007807 */ /* 0x002fe40000000000 */
[----:B------:R-:W-:Y:S01]  /*4120*/  SEL R8, R8, RZ, P0 ;  /* 0x000000ff08087207 */ /* 0x000fe20000000000 */
[----:B------:R-:W-:Y:S01]  /*4130*/  USEL UR5, URZ, 0x1, UP0 ;  /* 0x00000001ff057887 */ /* 0x000fe20008000000 */
[----:B------:R-:W-:Y:S01]  /*4140*/  LOP3.LUT R3, R3, R0, RZ, 0x3c, !PT ;  /* 0x0000000003037212 */ /* 0x000fe200078e3cff */
[----:B------:R-:W-:-:S04]  /*4150*/  USEL UR32, UR4, URZ, UP0 ;  /* 0x000000ff04207287 */ /* 0x000fc80008000000 */
[----:B------:R-:W-:Y:S01]  /*4160*/  LOP3.LUT R9, R9, UR5, RZ, 0x3c, !PT ;  /* 0x0000000509097c12 */ /* 0x000fe2000f8e3cff */
[----:B------:R-:W-:Y:S07]  /*4170*/  @P1 BRA `(.L_x_78) ;  /* 0xfffffff800881947 */ /* 0x000fee000383ffff */
[----:B------:R-:W1:Y:S01]  /*4180*/  S2UR UR8, SR_CgaCtaId ;  /* 0x00000000000879c3 */ /* 0x000e620000008800 */
[----:B------:R-:W-:Y:S01]  /*4190*/  ELECT P0, URZ, PT ;  /* 0x0000000000ff782f */ /* 0x000fe20003800000 */
[----:B------:R-:W-:Y:S01]  /*41a0*/  HFMA2 R0, -RZ, RZ, 0, 5.9604644775390625e-08 ;  /* 0x00000001ff007431 */ /* 0x000fe200000001ff */
[----:B------:R-:W-:-:S05]  /*41b0*/  UMOV UR4, 0x40 ;  /* 0x0000004000047882 */ /* 0x000fca0000000000 */
[----:B------:R-:W-:Y:S01]  /*41c0*/  UVIRTCOUNT.DEALLOC.SMPOOL 0x80 ;  /* 0x000000800000784c */ /* 0x000fe20000000000 */
[----:B------:R-:W-:Y:S02]  /*41d0*/  UISETP.NE.AND UP1, UPT, UR47, URZ, UPT ;  /* 0x000000ff2f00728c */ /* 0x000fe4000bf25270 */
[----:B-1----:R-:W-:-:S09]  /*41e0*/  ULEA UR8, UR8, UR4, 0x18 ;  /* 0x0000000408087291 */ /* 0x002fd2000f8ec0ff */
[----:B------:R1:W-:Y:S01]  /*41f0*/  @P0 STS.U8 [UR8+0x1c], R0 ;  /* 0x00001c00ff000988 */ /* 0x0003e20008000008 */
[----:B------:R-:W-:Y:S05]  /*4200*/  BRA.U UP1, `(.L_x_79) ;  /* 0x0000000101a07547 */ /* 0x000fea000b800000 */
[----:B------:R-:W-:Y:S01]  /*4210*/  UIADD3 UR7, UPT, UPT, UR26, 0x110, URZ ;  /* 0x000001101a077890 */ /* 0x000fe2000fffe0ff */
[----:B------:R-:W-:-:S03]  /*4220*/  SHF.L.U32 R2, R9, 0x1f, RZ ;  /* 0x0000001f09027819 */ /* 0x000fc600000006ff */
[----:B------:R-:W-:-:S09]  /*4230*/  ULEA UR4, UR32, UR7, 0x3 ;  /* 0x0000000720047291 */ /* 0x000fd2000f8e18ff */
[----:B------:R-:W2:Y:S02]  /*4240*/  SYNCS.PHASECHK.TRANS64.TRYWAIT P0, [UR4], R2 ;  /* 0x00000002ff0075a7 */ /* 0x000ea40008001104 */
[----:B--2---:R-:W-:Y:S05]  /*4250*/  @!P0 BRA `(.L_x_80) ;  /* 0x00000078008c8947 */ /* 0x004fea0003800000 */
.L_x_220:
        /* <DEDUP_REMOVED lines=9> */
.L_x_222:
        /* <DEDUP_REMOVED lines=9> */
.L_x_224:
[----:B------:R-:W-:-:S04]  /*4380*/  UIADD3 UR4, UPT, UPT, UR4, 0x1, URZ ;  /* 0x0000000104047890 */ /* 0x000fc8000fffe0ff */
[----:B------:R-:W-:-:S04]  /*4390*/  UISETP.NE.AND UP0, UPT, UR4, 0x4, UPT ;  /* 0x000000040400788c */ /* 0x000fc8000bf05270 */
[----:B------:R-:W-:Y:S02]  /*43a0*/  USEL UR5, URZ, 0x1, UP0 ;  /* 0x00000001ff057887 */ /* 0x000fe40008000000 */
[----:B------:R-:W-:-:S04]  /*43b0*/  USEL UR4, UR4, URZ, UP0 ;  /* 0x000000ff04047287 */ /* 0x000fc80008000000 */
[----:B------:R-:W-:Y:S01]  /*43c0*/  ULEA UR4, UR4, UR7, 0x3 ;  /* 0x0000000704047291 */ /* 0x000fe2000f8e18ff */
[----:B------:R-:W-:-:S04]  /*43d0*/  LOP3.LUT R2, R2, UR5, RZ, 0x3c, !PT ;  /* 0x0000000502027c12 */ /* 0x000fc8000f8e3cff */
[----:B------:R-:W-:Y:S01]  /*43e0*/  SHF.L.U32 R2, R2, 0x1f, RZ ;  /* 0x0000001f02027819 */ /* 0x000fe200000006ff */
[----:B-1----:R-:W-:-:S04]  /*43f0*/  IMAD.U32 R0, RZ, RZ, UR4 ;  /* 0x00000004ff007e24 */ /* 0x002fc8000f8e00ff */
[----:B------:R1:W2:Y:S03]  /*4400*/  SYNCS.PHASECHK.TRANS64.TRYWAIT P0, [R0+URZ], R2 ;  /* 0x00000002000075a7 */ /* 0x0002a600080011ff */
[----:B--2---:R-:W-:Y:S05]  /*4410*/  @!P0 NANOSLEEP.SYNCS 0x989680 ;  /* 0x009896800000895d */ /* 0x004fea0003900000 */
[----:B------:R-:W2:Y:S02]  /*4420*/  @!P0 SYNCS.PHASECHK.TRANS64 P0, [R0+URZ], R2 ;  /* 0x00000002000085a7 */ /* 0x000ea400080010ff */
[----:B--2---:R-:W-:Y:S05]  /*4430*/  @P0 BRA `(.L_x_83) ;  /* 0x0000000000200947 */ /* 0x004fea0003800000 */
.L_x_84:
[----:B--2---:R2:W4:Y:S02]  /*4440*/  SYNCS.PHASECHK.TRANS64.TRYWAIT P0, [R0+URZ], R2 ;  /* 0x00000002000075a7 */ /* 0x00452400080011ff */
[----:B----4-:R-:W-:Y:S05]  /*4450*/  @!P0 NANOSLEEP.SYNCS 0x989680 ;  /* 0x009896800000895d */ /* 0x010fea0003900000 */
[----:B------:R-:W4:Y:S02]  /*4460*/  @!P0 SYNCS.PHASECHK.TRANS64 P0, [R0+URZ], R2 ;  /* 0x00000002000085a7 */ /* 0x000f2400080010ff */
[----:B----4-:R-:W-:Y:S05]  /*4470*/  @!P0 BRA `(.L_x_84) ;  /* 0xfffffffc00f08947 */ /* 0x010fea000383ffff */
[----:B------:R-:W-:Y:S05]  /*4480*/  BRA `(.L_x_83) ;  /* 0x00000000000c7947 */ /* 0x000fea0003800000 */
.L_x_79:
[----:B------:R-:W-:-:S04]  /*4490*/  UIADD3 UR4, UPT, UPT, UR26, 0x150, URZ ;  /* 0x000001501a047890 */ /* 0x000fc8000fffe0ff */
[----:B------:R-:W-:-:S09]  /*44a0*/  UPRMT UR4, UR46, 0x654, UR4 ;  /* 0x000006542e047896 */ /* 0x000fd20008000004 */
[----:B------:R-:W-:Y:S03]  /*44b0*/  SYNCS.ARRIVE.TRANS64.RED.A1T0 RZ, [UR4], RZ ;  /* 0x000000ffffff79a7 */ /* 0x000fe60008100404 */
.L_x_83:
[----:B-12---:R-:W-:Y:S01]  /*44c0*/  SHF.L.U32 R2, RZ, 0x1f, RZ ;  /* 0x0000001fff027819 */ /* 0x006fe200000006ff */
[----:B------:R-:W-:Y:S01]  /*44d0*/  UIADD3 UR4, UPT, UPT, UR26, 0x150, URZ ;  /* 0x000001501a047890 */ /* 0x000fe2000fffe0ff */
[----:B------:R-:W-:Y:S02]  /*44e0*/  PLOP3.LUT P0, PT, PT, PT, UP1, 0x80, 0x8 ;  /* 0x000000000008781c */ /* 0x000fe40003f0f018 */
[----:B------:R-:W1:Y:S02]  /*44f0*/  SYNCS.PHASECHK.TRANS64.TRYWAIT P1, [UR26+0x150], R2 ;  /* 0x00015002ff0075a7 */ /* 0x000e64000802111a */
[----:B-1----:R-:W-:Y:S09]  /*4500*/  @!P1 BRA `(.L_x_85) ;  /* 0x0000007800289947 */ /* 0x002ff20003800000 */
.L_x_226:
[----:B------:R-:W-:Y:S01]  /*4510*/  @!UP1 UPRMT UR4, UR46, 0x654, UR4 ;  /* 0x000006542e049896 */ /* 0x000fe20008000004 */
[----:B------:R-:W-:Y:S01]  /*4520*/  UMOV UR5, 0xffff ;  /* 0x0000ffff00057882 */ /* 0x000fe20000000000 */
[----:B------:R-:W-:-:S07]  /*4530*/  UMOV UR6, 0x1 ;  /* 0x0000000100067882 */ /* 0x000fce0000000000 */
[----:B------:R-:W-:Y:S01]  /*4540*/  @!P0 SYNCS.ARRIVE.TRANS64.RED.A1T0 RZ, [UR4], RZ ;  /* 0x000000ffffff89a7 */ /* 0x000fe20008100404 */
[----:B------:R-:W-:Y:S01]  /*4550*/  NOP ;  /* 0x0000000000007918 */ /* 0x000fe20000000000 */
[----:B-1----:R-:W1:Y:S01]  /*4560*/  LDS R0, [UR8+0x14] ;  /* 0x00001408ff007984 */ /* 0x002e620008000800 */
[----:B------:R-:W-:-:S04]  /*4570*/  ULOP3.LUT UR4, UR44, 0xffff, URZ, 0xc0, !UPT ;  /* 0x0000ffff2c047892 */ /* 0x000fc8000f8ec0ff */
[----:B------:R-:W-:-:S04]  /*4580*/  USHF.R.U32.HI UR4, URZ, 0x5, UR4 ;  /* 0x00000005ff047899 */ /* 0x000fc80008011604 */
[----:B------:R-:W-:Y:S02]  /*4590*/  USHF.L.U32 UR5, UR5, UR4, URZ ;  /* 0x0000000405057299 */ /* 0x000fe400080006ff */
[----:B------:R-:W-:-:S04]  /*45a0*/  USHF.L.U32 UR4, UR6, UR4, URZ ;  /* 0x0000000406047299 */ /* 0x000fc800080006ff */
[----:B-1----:R-:W-:-:S04]  /*45b0*/  LOP3.LUT R0, R0, UR5, RZ, 0xc0, !PT ;  /* 0x0000000500007c12 */ /* 0x002fc8000f8ec0ff */
[----:B------:R-:W-:-:S13]  /*45c0*/  ISETP.NE.AND P0, PT, R0, UR5, PT ;  /* 0x0000000500007c0c */ /* 0x000fda000bf05270 */
[----:B------:R-:W-:Y:S05]  /*45d0*/  @P0 BRA `(.L_x_86) ;  /* 0x0000000000580947 */ /* 0x000fea0003800000 */
[----:B------:R-:W1:Y:S02]  /*45e0*/  LDS R0, [UR8+0x18] ;  /* 0x00001808ff007984 */ /* 0x000e640008000800 */
[----:B-1----:R-:W-:-:S04]  /*45f0*/  LOP3.LUT R0, R0, UR4, RZ, 0xc0, !PT ;  /* 0x0000000400007c12 */ /* 0x002fc8000f8ec0ff */
[----:B------:R-:W-:-:S13]  /*4600*/  ISETP.NE.AND P0, PT, R0, UR4, PT ;  /* 0x0000000400007c0c */ /* 0x000fda000bf05270 */
[----:B------:R-:W-:Y:S05]  /*4610*/  @P0 BRA `(.L_x_87) ;  /* 0x00000000003c0947 */ /* 0x000fea0003800000 */
[----:B------:R-:W1:Y:S01]  /*4620*/  S2R R2, SR_LANEID ;  /* 0x0000000000027919 */ /* 0x000e620000000000 */
[----:B------:R-:W-:-:S06]  /*4630*/  ULOP3.LUT UR5, URZ, UR5, URZ, 0x33, !UPT ;  /* 0x00000005ff057292 */ /* 0x000fcc000f8e33ff */
[----:B------:R-:W-:-:S04]  /*4640*/  IMAD.U32 R0, RZ, RZ, UR5 ;  /* 0x00000005ff007e24 */ /* 0x000fc8000f8e00ff */
[----:B------:R2:W4:Y:S02]  /*4650*/  REDUX UR7, R0 ;  /* 0x00000000000773c4 */ /* 0x0005240000000000 */
[----:B------:R1:W-:Y:S01]  /*4660*/  UTCATOMSWS.AND URZ, UR5 ;  /* 0x0000000500ff79e3 */ /* 0x0003e20008000000 */
[----:B--2---:R-:W-:Y:S01]  /*4670*/  LOP3.LUT R0, RZ, UR4, RZ, 0x33, !PT ;  /* 0x00000004ff007c12 */ /* 0x004fe2000f8e33ff */
[----:B------:R-:W-:Y:S02]  /*4680*/  VOTEU.ANY UR4, UPT, PT ;  /* 0x0000000000047886 */ /* 0x000fe400038e0100 */
[----:B------:R-:W-:Y:S02]  /*4690*/  UFLO.U32 UR4, UR4 ;  /* 0x00000004000472bd */ /* 0x000fe400080e0000 */
[----:B------:R-:W2:Y:S04]  /*46a0*/  REDUX UR6, R0 ;  /* 0x00000000000673c4 */ /* 0x000ea80000000000 */
[----:B-1----:R-:W-:-:S02]  /*46b0*/  ISETP.EQ.U32.AND P0, PT, R2, UR4, PT ;  /* 0x0000000402007c0c */ /* 0x002fc4000bf02070 */
[----:B----4-:R-:W-:-:S11]  /*46c0*/  MOV R2, UR7 ;  /* 0x0000000700027c02 */ /* 0x010fd60008000f00 */
[----:B------:R1:W-:Y:S01]  /*46d0*/  @P0 ATOMS.AND RZ, [UR8+0x14], R2 ;  /* 0x00001402ffff098c */ /* 0x0003e2000a800008 */
[----:B--2---:R-:W-:-:S05]  /*46e0*/  IMAD.U32 R0, RZ, RZ, UR6 ;  /* 0x00000006ff007e24 */ /* 0x004fca000f8e00ff */
[----:B------:R1:W-:Y:S01]  /*46f0*/  @P0 ATOMS.AND RZ, [UR8+0x18], R0 ;  /* 0x00001800ffff098c */ /* 0x0003e2000a800008 */
[----:B------:R-:W-:Y:S05]  /*4700*/  BRA `(.L_x_88) ;  /* 0x0000000000147947 */ /* 0x000fea0003800000 */
.L_x_87:
[----:B------:R-:W-:Y:S02]  /*4710*/  MOV R2, 0x4730 ;  /* 0x0000473000027802 */ /* 0x000fe40000000f00 */
[----:B---3-5:R-:W-:Y:S05]  /*4720*/  CALL.REL.NOINC `($__internal_0_$__cuda_sm10x_tcgen05_guardrail_trap_col_being_dealloced_not_returned_by_alloc) ;  /* 0x0000007c00b87944 */ /* 0x028fea0003c00000 */
[----:B------:R-:W-:Y:S05]  /*4730*/  BRA `(.L_x_88) ;  /* 0x0000000000087947 */ /* 0x000fea0003800000 */
.L_x_86:
[----:B------:R-:W-:Y:S02]  /*4740*/  MOV R2, 0x4760 ;  /* 0x0000476000027802 */ /* 0x000fe40000000f00 */
[----:B---3-5:R-:W-:Y:S05]  /*4750*/  CALL.REL.NOINC `($__internal_2_$__cuda_sm10x_tcgen05_guardrail_trap_unallocated_columns_being_dealloced) ;  /* 0x0000007c00c47944 */ /* 0x028fea0003c00000 */
.L_x_88:
[----:B------:R-:W-:Y:S01]  /*4760*/  NOP ;  /* 0x0000000000007918 */ /* 0x000fe20000000000 */
[----:B------:R-:W-:Y:S05]  /*4770*/  EXIT ;  /* 0x000000000000794d */ /* 0x000fea0003800000 */
.L_x_59:
[----:B------:R-:W-:-:S09]  /*4780*/  UISETP.NE.OR UP0, UPT, UR20, 0x3, !UP4 ;  /* 0x000000031400788c */ /* 0x000fd2000e705670 */
[----:B------:R-:W-:Y:S05]  /*4790*/  BRA.U UP0, `(.L_x_89) ;  /* 0x0000001900dc7547 */ /* 0x000fea000b800000 */
[----:B------:R-:W2:Y:S01]  /*47a0*/  LDCU.64 UR4, c[0x0][0x888] ;  /* 0x00011100ff0477ac */ /* 0x000ea20008000a00 */
[----:B------:R-:W3:Y:S01]  /*47b0*/  S2UR UR10, SR_CgaCtaId ;  /* 0x00000000000a79c3 */ /* 0x000ee20000008800 */
[----:B------:R-:W-:Y:S01]  /*47c0*/  HFMA2 R10, -RZ, RZ, 0, 0 ;  /* 0x00000000ff0a7431 */ /* 0x000fe200000001ff */
[----:B------:R-:W-:Y:S01]  /*47d0*/  MOV R9, RZ ;  /* 0x000000ff00097202 */ /* 0x000fe20000000f00 */
[----:B------:R-:W4:Y:S01]  /*47e0*/  LDCU UR53, c[0x0][0x370] ;  /* 0x00006e00ff3577ac */ /* 0x000f220008000800 */
[----:B------:R-:W-:Y:S01]  /*47f0*/  HFMA2 R3, -RZ, RZ, 0, 0.0078125 ;  /* 0x00002000ff037431 */ /* 0x000fe200000001ff */
[----:B------:R-:W4:Y:S03]  /*4800*/  LDCU.128 UR56, c[0x0][0xb10] ;  /* 0x00016200ff3877ac */ /* 0x000f260008000c00 */
[----:B------:R-:W1:Y:S01]  /*4810*/  LDC.64 R12, c[0x0][0x348] ;  /* 0x0000d200ff0c7b82 */ /* 0x000e620000000a00 */
[----:B------:R-:W3:Y:S01]  /*4820*/  LDCU UR39, c[0x0][0x374] ;  /* 0x00006e80ff2777ac */ /* 0x000ee20008000800 */
[----:B------:R-:W3:Y:S01]  /*4830*/  LDCU.64 UR46, c[0x0][0x890] ;  /* 0x00011200ff2e77ac */ /* 0x000ee20008000a00 */
[----:B--2---:R-:W-:Y:S01]  /*4840*/  UISETP.NE.U32.AND UP0, UPT, UR4, URZ, UPT ;  /* 0x000000ff0400728c */ /* 0x004fe2000bf05070 */
[----:B------:R-:W2:Y:S01]  /*4850*/  LDCU UR15, c[0x0][0xb0c] ;  /* 0x00016180ff0f77ac */ /* 0x000ea20008000800 */
[----:B------:R-:W2:Y:S01]  /*4860*/  LDCU UR61, c[0x0][0xb20] ;  /* 0x00016400ff3d77ac */ /* 0x000ea20008000800 */
[----:B------:R-:W2:Y:S01]  /*4870*/  LDCU UR4, c[0x0][0xb30] ;  /* 0x00016600ff0477ac */ /* 0x000ea20008000800 */
[----:B------:R-:W-:Y:S01]  /*4880*/  UMOV UR21, 0x400 ;  /* 0x0000040000157882 */ /* 0x000fe20000000000 */
[----:B----4-:R-:W-:-:S02]  /*4890*/  UIMAD.WIDE.U32 UR6, UR53, UR56, URZ ;  /* 0x00000038350672a5 */ /* 0x010fc4000f8e00ff */
[----:B---3--:R-:W-:Y:S02]  /*48a0*/  UIMAD.WIDE.U32 UR8, UR39, UR59, URZ ;  /* 0x0000003b270872a5 */ /* 0x008fe4000f8e00ff */
[----:B------:R-:W-:Y:S02]  /*48b0*/  ULEA UR21, UR10, UR21, 0x18 ;  /* 0x000000150a157291 */ /* 0x000fe4000f8ec0ff */
[----:B------:R-:W-:Y:S02]  /*48c0*/  UISETP.NE.AND.EX UP6, UPT, UR5, URZ, UPT, UP0 ;  /* 0x000000ff0500728c */ /* 0x000fe4000bfc5300 */
[----:B------:R-:W-:Y:S02]  /*48d0*/  UISETP.NE.AND UP0, UPT, UR45, 0x1, UPT ;  /* 0x000000012d00788c */ /* 0x000fe4000bf05270 */
[----:B------:R-:W-:Y:S02]  /*48e0*/  UISETP.NE.U32.AND UP0, UPT, UR46, URZ, UPT ;  /* 0x000000ff2e00728c */ /* 0x000fe4000bf05070 */
[----:B------:R-:W-:-:S02]  /*48f0*/  UIADD3 UR49, UPT, UPT, UR21, 0x80, URZ ;  /* 0x0000008015317890 */ /* 0x000fc4000fffe0ff */
[----:B------:R-:W-:Y:S02]  /*4900*/  UIADD3 UR41, UPT, UPT, UR21, 0x88, URZ ;  /* 0x0000008815297890 */ /* 0x000fe4000fffe0ff */
[----:B------:R-:W-:Y:S02]  /*4910*/  UIADD3 UR33, UPT, UPT, UR21, 0x90, URZ ;  /* 0x0000009015217890 */ /* 0x000fe4000fffe0ff */
[----:B------:R-:W-:Y:S01]  /*4920*/  UIADD3 UR25, UPT, UPT, UR21, 0x98, URZ ;  /* 0x0000009815197890 */ /* 0x000fe2000fffe0ff */
[----:B------:R-:W-:Y:S01]  /*4930*/  UMOV UR6, UR7 ;  /* 0x0000000700067c82 */ /* 0x000fe20008000000 */
[----:B------:R-:W-:Y:S01]  /*4940*/  UMOV UR5, UR9 ;  /* 0x0000000900057c82 */ /* 0x000fe20008000000 */
[----:B------:R-:W-:Y:S02]  /*4950*/  UISETP.GE.AND UP3, UPT, UR45, 0x1, UPT ;  /* 0x000000012d00788c */ /* 0x000fe4000bf66270 */
[----:B------:R-:W-:Y:S02]  /*4960*/  UISETP.NE.AND.EX UP5, UPT, UR47, URZ, UPT, UP0 ;  /* 0x000000ff2f00728c */ /* 0x000fe4000bfa5300 */
[----:B------:R-:W-:Y:S01]  /*4970*/  UPLOP3.LUT UP1, UPT, UPT, UPT, UPT, 0x40, 0x4 ;  /* 0x000000000004789c */ /* 0x000fe20003f2e870 */
[----:B------:R-:W3:Y:S01]  /*4980*/  LDCU.64 UR22, c[0x0][0xb28] ;  /* 0x00016500ff1677ac */ /* 0x000ee20008000a00 */
[----:B--2---:R-:W-:-:S02]  /*4990*/  UISETP.NE.AND UP3, UPT, UR15, 0x1, UPT ;  /* 0x000000010f00788c */ /* 0x004fc4000bf65270 */
[----:B------:R-:W-:Y:S02]  /*49a0*/  UPRMT UR37, UR10, 0x654, UR49 ;  /* 0x000006540a257896 */ /* 0x000fe40008000031 */
[----:B------:R-:W-:Y:S02]  /*49b0*/  UPRMT UR31, UR10, 0x654, UR41 ;  /* 0x000006540a1f7896 */ /* 0x000fe40008000029 */
[----:B------:R-:W-:Y:S02]  /*49c0*/  UPRMT UR30, UR10, 0x654, UR33 ;  /* 0x000006540a1e7896 */ /* 0x000fe40008000021 */
[----:B------:R-:W-:Y:S02]  /*49d0*/  UPRMT UR29, UR10, 0x654, UR25 ;  /* 0x000006540a1d7896 */ /* 0x000fe40008000019 */
[----:B------:R-:W-:Y:S02]  /*49e0*/  USHF.R.U32.HI UR55, URZ, UR57, UR6 ;  /* 0x00000039ff377299 */ /* 0x000fe40008011606 */
[----:B------:R-:W-:-:S02]  /*49f0*/  USHF.R.U32.HI UR54, URZ, UR61, UR5 ;  /* 0x0000003dff367299 */ /* 0x000fc40008011605 */
[----:B------:R-:W-:Y:S02]  /*4a00*/  UISETP.NE.AND UP0, UPT, UR58, 0x1, UPT ;  /* 0x000000013a00788c */ /* 0x000fe4000bf05270 */
[----:B-1----:R-:W-:-:S11]  /*4a10*/  UISETP.NE.AND UP4, UPT, UR4, 0x1, UPT ;  /* 0x000000010400788c */ /* 0x002fd6000bf85270 */
.L_x_104:
[C---:B------:R-:W-:Y:S02]  /*4a20*/  LEA R8, R10.reuse, UR21, 0x3 ;  /* 0x000000150a087c11 */ /* 0x040fe4000f8e18ff */
[----:B------:R-:W-:Y:S02]  /*4a30*/  SHF.L.U32 R0, R9, 0x1f, RZ ;  /* 0x0000001f09007819 */ /* 0x000fe400000006ff */
[----:B------:R-:W-:Y:S02]  /*4a40*/  LEA R4, R10, UR21, 0x4 ;  /* 0x000000150a047c11 */ /* 0x000fe4000f8e20ff */
[----:B-1----:R-:W1:Y:S02]  /*4a50*/  SYNCS.PHASECHK.TRANS64.TRYWAIT P0, [R8+URZ+0xd0], R0 ;  /* 0x0000d000080075a7 */ /* 0x002e6400080011ff */
[----:B-1----:R-:W-:Y:S05]  /*4a60*/  @!P0 BRA `(.L_x_90) ;  /* 0x0000007000e88947 */ /* 0x002fea0003800000 */
.L_x_227:
[----:B------:R-:W2:Y:S01]  /*4a70*/  LDS.128 R4, [R4+0x160] ;  /* 0x0001600004047984 */ /* 0x000ea20000000c00 */
[----:B------:R-:W-:Y:S01]  /*4a80*/  UISETP.GE.AND UP0, UPT, UR45, 0x1, UPT ;  /* 0x000000012d00788c */ /* 0x000fe2000bf06270 */
[----:B------:R-:W-:Y:S01]  /*4a90*/  @!PT LDS RZ, [RZ] ;  /* 0x00000000fffff984 */ /* 0x000fe20000000800 */
[----:B------:R-:W-:Y:S01]  /*4aa0*/  @!PT LDS RZ, [RZ] ;  /* 0x00000000fffff984 */ /* 0x000fe20000000800 */
[----:B------:R-:W-:Y:S01]  /*4ab0*/  @!PT LDS RZ, [RZ] ;  /* 0x00000000fffff984 */ /* 0x000fe20000000800 */
[----:B------:R-:W-:Y:S01]  /*4ac0*/  @!PT LDS RZ, [RZ] ;  /* 0x00000000fffff984 */ /* 0x000fe20000000800 */
[----:B------:R4:W-:Y:S06]  /*4ad0*/  MEMBAR.ALL.CTA ;  /* 0x0000000000007992 */ /* 0x0009ec0000008000 */
[----:B----4-:R-:W4:Y:S01]  /*4ae0*/  FENCE.VIEW.ASYNC.S ;  /* 0x00000000000073c6 */ /* 0x010f220000000000 */
[----:B--2---:R-:W-:Y:S11]  /*4af0*/  LOP3.LUT P0, RZ, R6, 0x1, RZ, 0xc0, !PT ;  /* 0x0000000106ff7812 */ /* 0x004ff6000780c0ff */
[----:B------:R-:W-:Y:S02]  /*4b00*/  @!UPT UIADD3 URZ, UPT, UPT, URZ, URZ, URZ ;  /* 0x000000fffffff290 */ /* 0x000fe4000fffe0ff */
[----:B----4-:R-:W-:Y:S01]  /*4b10*/  VOTEU.ANY UP3, P0 ;  /* 0x0000000000ff7886 */ /* 0x010fe20000060100 */
[----:B------:R-:W-:Y:S11]  /*4b20*/  PLOP3.LUT P0, PT, PT, PT, UP3, 0x80, 0x8 ;  /* 0x000000000008781c */ /* 0x000ff60003f0f038 */
[----:B------:R-:W-:Y:S02]  /*4b30*/  @!UPT UIADD3 URZ, UPT, UPT, URZ, URZ, URZ ;  /* 0x000000fffffff290 */ /* 0x000fe4000fffe0ff */
[----:B-1----:R-:W-:Y:S02]  /*4b40*/  @P0 SHF.R.U32.HI R0, RZ, 0x10, R5 ;  /* 0x00000010ff000819 */ /* 0x002fe40000011605 */
[----:B------:R-:W-:Y:S02]  /*4b50*/  @P0 MOV R2, R4 ;  /* 0x0000000400020202 */ /* 0x000fe40000000f00 */
[----:B------:R-:W-:Y:S01]  /*4b60*/  @P0 R2UR UR4, R0 ;  /* 0x00000000000402ca */ /* 0x000fe200000e0000 */
[----:B------:R-:W-:Y:S01]  /*4b70*/  VIADD R0, R8, 0xe0 ;  /* 0x000000e008007836 */ /* 0x000fe20000000000 */
[----:B------:R-:W-:Y:S02]  /*4b80*/  @P0 LOP3.LUT R4, R5, 0xffff, RZ, 0xc0, !PT ;  /* 0x0000ffff05040812 */ /* 0x000fe400078ec0ff */
[----:B------:R-:W-:Y:S02]  /*4b90*/  @P0 R2UR UR6, R2 ;  /* 0x00000000020602ca */ /* 0x000fe400000e0000 */
[----:B------:R-:W-:Y:S02]  /*4ba0*/  PRMT R0, RZ, 0x654, R0 ;  /* 0x00000654ff007816 */ /* 0x000fe40000000000 */
[----:B------:R-:W-:Y:S02]  /*4bb0*/  @P0 R2UR UR5, R4 ;  /* 0x00000000040502ca */ /* 0x000fe400000e0000 */
[----:B------:R1:W-:Y:S03]  /*4bc0*/  SYNCS.ARRIVE.TRANS64.RED.A1T0 RZ, [R0+URZ], RZ ;  /* 0x000000ff00ff79a7 */ /* 0x0003e600081004ff */
[----:B------:R-:W-:Y:S04]  /*4bd0*/  @UP3 UMOV UR38, UR4 ;  /* 0x0000000400263c82 */ /* 0x000fe80008000000 */
[----:B------:R-:W-:Y:S04]  /*4be0*/  @UP3 UMOV UR14, UR6 ;  /* 0x00000006000e3c82 */ /* 0x000fe80008000000 */
[----:B------:R-:W-:Y:S01]  /*4bf0*/  @UP3 UMOV UR13, UR5 ;  /* 0x00000005000d3c82 */ /* 0x000fe20008000000 */
[----:B------:R-:W-:Y:S05]  /*4c00*/  BRA.U !UP0, `(.L_x_91) ;  /* 0x0000000108c07547 */ /* 0x000fea000b800000 */
[----:B------:R-:W-:Y:S02]  /*4c10*/  UIMAD.WIDE.U32 UR16, UR13, UR59, URZ ;  /* 0x0000003b0d1072a5 */ /* 0x000fe4000f8e00ff */
[----:B------:R-:W-:Y:S02]  /*4c20*/  UP2UR UR20, UPR, URZ, 0x4 ;  /* 0x00000004ff147883 */ /* 0x000fe40008000000 */
[----:B------:R-:W-:Y:S02]  /*4c30*/  UISETP.NE.AND UP2, UPT, UR58, 0x1, UPT ;  /* 0x000000013a00788c */ /* 0x000fe4000bf45270 */
[----:B------:R-:W-:Y:S02]  /*4c40*/  UIMAD.WIDE.U32 UR18, UR14, UR56, URZ ;  /* 0x000000380e1272a5 */ /* 0x000fe4000f8e00ff */
[----:B------:R-:W-:Y:S02]  /*4c50*/  USEL UR4, UR39, UR54, !UP2 ;  /* 0x0000003627047287 */ /* 0x000fe4000d000000 */
[----:B------:R-:W-:Y:S02]  /*4c60*/  UISETP.NE.AND UP0, UPT, UR15, 0x1, UPT ;  /* 0x000000010f00788c */ /* 0x000fe4000bf05270 */
[----:B------:R-:W-:Y:S02]  /*4c70*/  UP2UR UR24, UPR, URZ, 0x2 ;  /* 0x00000002ff187883 */ /* 0x000fe40008000000 */
[----:B------:R-:W-:Y:S02]  /*4c80*/  UISETP.NE.AND UP1, UPT, UR45, 0x1, UPT ;  /* 0x000000012d00788c */ /* 0x000fe4000bf25270 */
[----:B---3--:R-:W-:Y:S02]  /*4c90*/  UIMAD.WIDE.U32 UR8, UR4, UR22, URZ ;  /* 0x00000016040872a5 */ /* 0x008fe4000f8e00ff */
[----:B------:R-:W-:Y:S01]  /*4ca0*/  USEL UR7, UR53, UR55, !UP0 ;  /* 0x0000003735077287 */ /* 0x000fe2000c000000 */
[----:B------:R-:W-:Y:S02]  /*4cb0*/  UMOV UR5, UR17 ;  /* 0x0000001100057c82 */ /* 0x000fe40008000000 */
[----:B------:R-:W-:Y:S02]  /*4cc0*/  USHF.R.U32.HI UR6, URZ, UR61, UR5 ;  /* 0x0000003dff067299 */ /* 0x000fe40008011605 */
[----:B------:R-:W-:Y:S02]  /*4cd0*/  UIMAD.WIDE.U32 UR10, UR7, UR22, URZ ;  /* 0x00000016070a72a5 */ /* 0x000fe4000f8e00ff */
[----:B------:R-:W-:Y:S02]  /*4ce0*/  USEL UR6, UR13, UR6, !UP2 ;  /* 0x000000060d067287 */ /* 0x000fe4000d000000 */
[----:B------:R-:W-:Y:S01]  /*4cf0*/  UISETP.NE.AND UP2, UPT, UR20, URZ, UPT ;  /* 0x000000ff1400728c */ /* 0x000fe2000bf45270 */
[----:B------:R-:W-:Y:S02]  /*4d00*/  UMOV UR5, UR19 ;  /* 0x0000001300057c82 */ /* 0x000fe40008000000 */
[----:B------:R-:W-:Y:S03]  /*4d10*/  USHF.R.U32.HI UR12, URZ, UR57, UR5 ;  /* 0x00000039ff0c7299 */ /* 0x000fe60008011605 */
[----:B------:R-:W-:Y:S02]  /*4d20*/  UMOV UR5, UR9 ;  /* 0x0000000900057c82 */ /* 0x000fe40008000000 */
[----:B------:R-:W-:Y:S03]  /*4d30*/  @UP1 USHF.R.U32.HI UR4, URZ, UR23, UR5 ;  /* 0x00000017ff041299 */ /* 0x000fe60008011605 */
[----:B------:R-:W-:Y:S01]  /*4d40*/  UMOV UR5, UR11 ;  /* 0x0000000b00057c82 */ /* 0x000fe20008000000 */
[----:B------:R-:W-:Y:S02]  /*4d50*/  UIMAD UR4, UR45, UR4, URZ ;  /* 0x000000042d0472a4 */ /* 0x000fe4000f8e02ff */
[----:B------:R-:W-:Y:S02]  /*4d60*/  @UP1 USHF.R.U32.HI UR7, URZ, UR23, UR5 ;  /* 0x00000017ff071299 */ /* 0x000fe40008011605 */
[----:B------:R-:W-:Y:S02]  /*4d70*/  USEL UR5, UR14, UR12, !UP0 ;  /* 0x0000000c0e057287 */ /* 0x000fe4000c000000 */
[----:B------:R-:W-:Y:S02]  /*4d80*/  UIMAD.WIDE.U32 UR10, UR6, UR22, URZ ;  /* 0x00000016060a72a5 */ /* 0x000fe4000f8e00ff */
[----:B------:R-:W-:Y:S02]  /*4d90*/  UIMAD UR8, UR45, UR7, URZ ;  /* 0x000000072d0872a4 */ /* 0x000fe4000f8e02ff */
[----:B------:R-:W-:Y:S03]  /*4da0*/  UISETP.GE.AND UP0, UPT, UR6, UR4, UPT ;  /* 0x000000040600728c */ /* 0x000fe6000bf06270 */
[----:B------:R-:W-:Y:S01]  /*4db0*/  UMOV UR4, UR11 ;  /* 0x0000000b00047c82 */ /* 0x000fe20008000000 */
[----:B------:R-:W-:Y:S02]  /*4dc0*/  UISETP.GE.OR UP0, UPT, UR5, UR8, UP0 ;  /* 0x000000080500728c */ /* 0x000fe40008706670 */
[----:B------:R-:W-:Y:S02]  /*4dd0*/  USHF.R.U32.HI UR4, URZ, UR23, UR4 ;  /* 0x00000017ff047299 */ /* 0x000fe40008011604 */
[----:B------:R-:W-:Y:S02]  /*4de0*/  UIMAD.WIDE.U32 UR8, UR5, UR22, URZ ;  /* 0x00000016050872a5 */ /* 0x000fe4000f8e00ff */
[----:B------:R-:W-:Y:S04]  /*4df0*/  USEL UR10, UR6, UR4, !UP1 ;  /* 0x00000004060a7287 */ /* 0x000fe8000c800000 */
[----:B------:R-:W-:Y:S01]  /*4e00*/  UIADD3 UR11, UPT, UPT, -UR10, URZ, URZ ;  /* 0x000000ff0a0b7290 */ /* 0x000fe2000fffe1ff */
[----:B------:R-:W-:Y:S02]  /*4e10*/  @!UP0 UMOV UR4, UR9 ;  /* 0x0000000900048c82 */ /* 0x000fe40008000000 */
[----:B------:R-:W-:Y:S02]  /*4e20*/  @!UP0 USHF.R.U32.HI UR4, URZ, UR23, UR4 ;  /* 0x00000017ff048299 */ /* 0x000fe40008011604 */
[----:B------:R-:W-:Y:S02]  /*4e30*/  UIMAD UR8, UR45, UR11, UR6 ;  /* 0x0000000b2d0872a4 */ /* 0x000fe4000f8e0206 */
[----:B------:R-:W-:Y:S02]  /*4e40*/  @!UP0 USEL UR4, UR5, UR4, !UP1 ;  /* 0x0000000405048287 */ /* 0x000fe4000c800000 */
[----:B------:R-:W-:Y:S02]  /*4e50*/  UISETP.NE.AND UP1, UPT, UR24, URZ, UPT ;  /* 0x000000ff1800728c */ /* 0x000fe4000bf25270 */
[----:B------:R-:W-:Y:S02]  /*4e60*/  @!UP0 UIMAD UR7, UR7, UR8, UR4 ;  /* 0x00000008070782a4 */ /* 0x000fe4000f8e0204 */
[----:B------:R-:W-:Y:S02]  /*4e70*/  @!UP0 UIADD3 UR9, UPT, UPT, UR10, -UR4, URZ ;  /* 0x800000040a098290 */ /* 0x000fe4000fffe0ff */
[----:B------:R-:W-:Y:S02]  /*4e80*/  UIADD3 UR8, UPT, UPT, -UR6, URZ, URZ ;  /* 0x000000ff06087290 */ /* 0x000fe4000fffe1ff */
[----:B------:R-:W-:Y:S02]  /*4e90*/  UIADD3 UR4, UPT, UPT, -UR5, URZ, URZ ;  /* 0x000000ff05047290 */ /* 0x000fe4000fffe1ff */
[----:B------:R-:W-:Y:S03]  /*4ea0*/  @!UP0 UIMAD UR6, UR9, UR45, UR5 ;  /* 0x0000002d090682a4 */ /* 0x000fe6000f8e0205 */
[----:B------:R-:W-:Y:S01]  /*4eb0*/  @!UP0 UMOV UR5, UR7 ;  /* 0x0000000700058c82 */ /* 0x000fe20008000000 */
[----:B------:R-:W-:Y:S02]  /*4ec0*/  UIMAD UR7, UR15, UR4, UR14 ;  /* 0x000000040f0772a4 */ /* 0x000fe4000f8e020e */
[----:B------:R-:W-:Y:S02]  /*4ed0*/  UIMAD UR4, UR58, UR8, UR13 ;  /* 0x000000083a0472a4 */ /* 0x000fe4000f8e020d */
[----:B------:R-:W-:Y:S02]  /*4ee0*/  UIMAD UR14, UR5, UR15, UR7 ;  /* 0x0000000f050e72a4 */ /* 0x000fe4000f8e0207 */
[----:B------:R-:W-:Y:S11]  /*4ef0*/  UIMAD UR13, UR6, UR58, UR4 ;  /* 0x0000003a060d72a4 */ /* 0x000ff6000f8e0204 */
[----:B------:R-:W-:Y:S01]  /*4f00*/  @!UPT UIADD3 URZ, UPT, UPT, URZ, URZ, URZ ;  /* 0x000000fffffff290 */ /* 0x000fe2000fffe0ff */
.L_x_91:
[----:B------:R-:W2:Y:S01]  /*4f10*/  @!UP4 LDCU.128 UR8, c[0x0][0xb10] ;  /* 0x00016200ff08c7ac */ /* 0x000ea20008000c00 */
[----:B------:R-:W-:Y:S01]  /*4f20*/  IMAD.MOV.U32 R5, RZ, RZ, 0x1 ;  /* 0x00000001ff057424 */ /* 0x000fe200078e00ff */
[----:B------:R-:W-:Y:S04]  /*4f30*/  ISETP.NE.U32.AND P0, PT, RZ, UR46, PT ;  /* 0x0000002eff007c0c */ /* 0x000fe8000bf05070 */
[----:B------:R-:W-:Y:S01]  /*4f40*/  ISETP.NE.AND.EX P0, PT, RZ, UR47, PT, P0 ;  /* 0x0000002fff007c0c */ /* 0x000fe2000bf05300 */
[----:B------:R-:W4:Y:S01]  /*4f50*/  @!UP4 LDCU UR5, c[0x0][0xb0c] ;  /* 0x00016180ff05c7ac */ /* 0x000f220008000800 */
[----:B------:R-:W-:Y:S01]  /*4f60*/  SHF.L.U32 R5, R5, 0x1f, RZ ;  /* 0x0000001f05057819 */ /* 0x000fe200000006ff */
[----:B------:R-:W-:Y:S02]  /*4f70*/  USHF.L.U32 UR50, UR34, 0x8, URZ ;  /* 0x0000000822327899 */ /* 0x000fe400080006ff */
[----:B------:R-:W-:Y:S02]  /*4f80*/  USHF.L.U32 UR51, UR32, 0x6, URZ ;  /* 0x0000000620337899 */ /* 0x000fe400080006ff */
[----:B--2---:R-:W-:Y:S07]  /*4f90*/  UIMAD.WIDE.U32 UR6, UR14, UR8, URZ ;  /* 0x000000080e0672a5 */ /* 0x004fee000f8e00ff */
[----:B------:R-:W-:Y:S01]  /*4fa0*/  @!UP4 UMOV UR4, UR7 ;  /* 0x000000070004cc82 */ /* 0x000fe20008000000 */
[----:B----4-:R-:W-:Y:S02]  /*4fb0*/  @!UP4 UISETP.NE.AND UP0, UPT, UR5, 0x1, UPT ;  /* 0x000000010500c88c */ /* 0x010fe4000bf05270 */
[----:B------:R-:W-:Y:S02]  /*4fc0*/  @!UP4 USHF.R.U32.HI UR4, URZ, UR9, UR4 ;  /* 0x00000009ff04c299 */ /* 0x000fe40008011604 */
[----:B------:R-:W-:Y:S02]  /*4fd0*/  UIMAD.WIDE.U32 UR6, UR13, UR11, URZ ;  /* 0x0000000b0d0672a5 */ /* 0x000fe4000f8e00ff */
[----:B------:R-:W-:Y:S02]  /*4fe0*/  @!UP4 USEL UR8, UR14, UR4, !UP0 ;  /* 0x000000040e08c287 */ /* 0x000fe4000c000000 */
[----:B------:R-:W-:Y:S03]  /*4ff0*/  @!UP4 UISETP.NE.AND UP0, UPT, UR10, 0x1, UPT ;  /* 0x000000010a00c88c */ /* 0x000fe6000bf05270 */
[----:B------:R-:W-:Y:S02]  /*5000*/  @!UP4 UMOV UR6, UR7 ;  /* 0x000000070006cc82 */ /* 0x000fe40008000000 */
[----:B------:R-:W2:Y:S02]  /*5010*/  @!UP4 LDCU UR4, c[0x0][0xb20] ;  /* 0x00016400ff04c7ac */ /* 0x000ea40008000800 */
[----:B--2---:R-:W-:Y:S04]  /*5020*/  @!UP4 USHF.R.U32.HI UR6, URZ, UR4, UR6 ;  /* 0x00000004ff06c299 */ /* 0x004fe80008011606 */
[----:B------:R-:W-:Y:S04]  /*5030*/  @!UP4 USEL UR6, UR13, UR6, !UP0 ;  /* 0x000000060d06c287 */ /* 0x000fe8000c000000 */
[----:B------:R-:W-:Y:S02]  /*5040*/  @!UP4 UIADD3 UR4, UPT, UPT, -UR8, UR6, URZ ;  /* 0x000000060804c290 */ /* 0x000fe4000fffe1ff */
[----:B------:R-:W-:Y:S02]  /*5050*/  @!UP4 UIADD3 UR6, UPT, UPT, UR8, -UR6, URZ ;  /* 0x800000060806c290 */ /* 0x000fe4000fffe0ff */
[----:B------:R-:W-:Y:S02]  /*5060*/  @!UP4 UIMAD UR14, UR4, UR5, UR14 ;  /* 0x00000005040ec2a4 */ /* 0x000fe4000f8e020e */
[----:B------:R-:W-:Y:S01]  /*5070*/  @!UP4 UIMAD UR13, UR6, UR10, UR13 ;  /* 0x0000000a060dc2a4 */ /* 0x000fe2000f8e020d */
[----:B------:R-:W-:Y:S11]  /*5080*/  BRA.U UP1, `(.L_x_92) ;  /* 0x0000000101107547 */ /* 0x000ff6000b800000 */
[----:B------:R-:W-:Y:S04]  /*5090*/  MOV R2, UR60 ;  /* 0x0000003c00027c02 */ /* 0x000fe80008000f00 */
[----:B------:R-:W-:Y:S04]  /*50a0*/  SHF.L.U32 R2, R2, 0x1f, RZ ;  /* 0x0000001f02027819 */ /* 0x000fe800000006ff */
[----:B------:R-:W2:Y:S02]  /*50b0*/  SYNCS.PHASECHK.TRANS64.TRYWAIT P1, [UR21+0xc8], R2 ;  /* 0x0000c802ff0075a7 */ /* 0x000ea40008021115 */
[----:B--2---:R-:W-:Y:S05]  /*50c0*/  @!P1 BRA `(.L_x_93) ;  /* 0x0000006c00649947 */ /* 0x004fea0003800000 */
.L_x_92:
[----:B------:R-:W-:Y:S05]  /*50d0*/  BRA.U !UP5, `(.L_x_94) ;  /* 0x000000010d387547 */ /* 0x000fea000b800000 */
[----:B------:R-:W-:Y:S01]  /*50e0*/  UPLOP3.LUT UP2, UPT, UPT, UPT, UP6, 0x80, 0x8 ;  /* 0x000000000008789c */ /* 0x000fe20003f4f060 */
[----:B-1----:R-:W-:Y:S01]  /*50f0*/  HFMA2 R0, -RZ, RZ, 0, 5.9604644775390625e-08 ;  /* 0x00000001ff007431 */ /* 0x002fe200000001ff */
[----:B------:R-:W1:Y:S01]  /*5100*/  LDCU.64 UR8, c[0x0][0x358] ;  /* 0x00006b00ff0877ac */ /* 0x000e620008000a00 */
[----:B------:R-:W-:Y:S03]  /*5110*/  IMAD.MOV.U32 R26, RZ, RZ, 0x1 ;  /* 0x00000001ff1a7424 */ /* 0x000fe600078e00ff */
[----:B------:R-:W-:Y:S05]  /*5120*/  PLOP3.LUT P1, PT, PT, PT, UP2, 0x80, 0x8 ;  /* 0x000000000008781c */ /* 0x000fea0003f2f028 */
[----:B------:R-:W2:Y:S01]  /*5130*/  @UP2 LDCU.64 UR4, c[0x0][0x888] ;  /* 0x00011100ff0427ac */ /* 0x000ea20008000a00 */
[----:B------:R-:W-:Y:S07]  /*5140*/  @UP2 UIMAD UR6, UR36, UR46, URZ ;  /* 0x0000002e240622a4 */ /* 0x000fee000f8e02ff */
[----:B------:R-:W-:Y:S01]  /*5150*/  @!P1 PRMT R26, R0, 0x7610, R26 ;  /* 0x00007610001a9816 */ /* 0x000fe2000000001a */
[----:B--2---:R-:W-:Y:S06]  /*5160*/  @UP2 UIMAD.WIDE UR4, UR6, 0x4, UR4 ;  /* 0x00000004060428a5 */ /* 0x004fec000f8e0204 */
[----:B------:R-:W-:Y:S01]  /*5170*/  IMAD.U32 R6, RZ, RZ, UR4 ;  /* 0x00000004ff067e24 */ /* 0x000fe2000f8e00ff */
[----:B------:R-:W-:Y:S04]  /*5180*/  MOV R7, UR5 ;  /* 0x0000000500077c02 */ /* 0x000fe80008000f00 */
[----:B------:R-:W2:Y:S01]  /*5190*/  @!UP2 LDCU UR4, c[0x0][0x880] ;  /* 0x00011000ff04a7ac */ /* 0x000ea20008000800 */
[----:B-1---5:R4:W5:Y:S02]  /*51a0*/  @P1 LDG.E R27, desc[UR8][R6.64] ;  /* 0x00000008061b1981 */ /* 0x022964000c1e1900 */
[----:B--2-4-:R-:W-:Y:S07]  /*51b0*/  @!P1 IMAD.U32 R27, RZ, RZ, UR4 ;  /* 0x00000004ff1b9e24 */ /* 0x014fee000f8e00ff */
.L_x_94:
[----:B-----5:R-:W-:Y:S01]  /*51c0*/  @!P0 FSETP.EQ.AND P2, PT, R27, RZ, PT ;  /* 0x000000ff1b00820b */ /* 0x020fe20003f42000 */
[----:B------:R-:W-:Y:S01]  /*51d0*/  @!UPT UIADD3 URZ, UPT, UPT, URZ, URZ, URZ ;  /* 0x000000fffffff290 */ /* 0x000fe2000fffe0ff */
[----:B------:R-:W-:Y:S11]  /*51e0*/  @!P0 BRA `(.L_x_95) ;  /* 0x0000000000148947 */ /* 0x000ff60003800000 */
[----:B------:R-:W-:Y:S02]  /*51f0*/  LOP3.LUT P0, RZ, R26, 0xff, RZ, 0xc0, !PT ;  /* 0x000000ff1aff7812 */ /* 0x000fe4000780c0ff */
[----:B------:R-:W-:Y:S04]  /*5200*/  PLOP3.LUT P2, PT, PT, PT, UP2, 0x80, 0x8 ;  /* 0x000000000008781c */ /* 0x000fe80003f4f028 */
[----:B------:R-:W-:Y:S07]  /*5210*/  PLOP3.LUT P2, PT, P2, PT, PT, 0x8, 0x80 ;  /* 0x000000000080781c */ /* 0x000fee000174e170 */
[----:B------:R-:W-:Y:S11]  /*5220*/  @P0 FSETP.EQ.AND P2, PT, R27, RZ, PT ;  /* 0x000000ff1b00020b */ /* 0x000ff60003f42000 */
[----:B------:R-:W-:Y:S02]  /*5230*/  @!UPT UIADD3 URZ, UPT, UPT, URZ, URZ, URZ ;  /* 0x000000fffffff290 */ /* 0x000fe4000fffe0ff */
.L_x_95:
[----:B------:R-:W2:Y:S01]  /*5240*/  SYNCS.PHASECHK.TRANS64.TRYWAIT P0, [UR21+0xa0], R5 ;  /* 0x0000a005ff0075a7 */ /* 0x000ea20008001115 */
[----:B------:R-:W-:Y:S04]  /*5250*/  ELECT P1, URZ, PT ;  /* 0x0000000000ff782f */ /* 0x000fe80003820000 */
[----:B------:R-:W-:Y:S01]  /*5260*/  PLOP3.LUT P1, PT, P2, P1, PT, 0xf2, 0x2f ;  /* 0x00000000002f781c */ /* 0x000fe20001723e72 */
[----:B------:R-:W-:Y:S01]  /*5270*/  @!UPT UIADD3 URZ, UPT, UPT, URZ, URZ, URZ ;  /* 0x000000fffffff290 */ /* 0x000fe2000fffe0ff */
[----:B--2---:R-:W-:Y:S11]  /*5280*/  @!P0 BRA `(.L_x_96) ;  /* 0x0000006c000c8947 */ /* 0x004ff60003800000 */
.L_x_230:
[----:B-1----:R-:W-:Y:S01]  /*5290*/  @!P1 IADD3 R2, P0, PT, R12, 0x580, RZ ;  /* 0x000005800c029810 */ /* 0x002fe20007f1e0ff */
[----:B------:R-:W-:Y:S01]  /*52a0*/  VOTEU.ALL UP0, P1 ;  /* 0x0000000000ff7886 */ /* 0x000fe20000800000 */
[----:B------:R-:W-:Y:S01]  /*52b0*/  UMOV UR6, 0x0 ;  /* 0x0000000000067882 */ /* 0x000fe20000000000 */
[----:B------:R-:W-:Y:S01]  /*52c0*/  UMOV UR7, 0x10000000 ;  /* 0x1000000000077882 */ /* 0x000fe20000000000 */
[----:B------:R-:W-:Y:S01]  /*52d0*/  @!P1 R2UR UR5, R2 ;  /* 0x00000000020592ca */ /* 0x000fe200000e0000 */
[----:B------:R-:W-:Y:S01]  /*52e0*/  @!P1 IMAD.X R0, RZ, RZ, R13, P0 ;  /* 0x000000ffff009224 */ /* 0x000fe200000e060d */
[----:B------:R-:W-:Y:S02]  /*52f0*/  @!UP0 UIADD3 UR48, UPT, UPT, UR21, 0x200, URZ ;  /* 0x0000020015308890 */ /* 0x000fe4000fffe0ff */
[----:B------:R-:W-:Y:S02]  /*5300*/  @!UP0 UIADD3 UR10, UPT, UPT, UR50, 0x80, URZ ;  /* 0x00000080320a8890 */ /* 0x000fe4000fffe0ff */
[----:B------:R-:W-:Y:S01]  /*5310*/  @!P1 R2UR UR4, R0 ;  /* 0x00000000000492ca */ /* 0x000fe200000e0000 */
[----:B------:R-:W-:Y:S01]  /*5320*/  @!UP0 UIADD3 UR8, UPT, UPT, UR21, 0x1200, URZ ;  /* 0x0000120015088890 */ /* 0x000fe2000fffe0ff */
[----:B------:R-:W-:Y:S01]  /*5330*/  @!P1 IMAD.MOV.U32 R0, RZ, RZ, 0x2000 ;  /* 0x00002000ff009424 */ /* 0x000fe200078e00ff */
[----:B------:R-:W-:Y:S01]  /*5340*/  VOTEU.ALL UP0, P1 ;  /* 0x0000000000ff7886 */ /* 0x000fe20000800000 */
[----:B------:R-:W-:Y:S01]  /*5350*/  UMOV UR52, UR36 ;  /* 0x0000002400347c82 */ /* 0x000fe20008000000 */
[----:B------:R-:W-:Y:S01]  /*5360*/  UMOV UR9, UR49 ;  /* 0x0000003100097c82 */ /* 0x000fe20008000000 */
[----:B------:R-:W-:Y:S01]  /*5370*/  UMOV UR11, UR51 ;  /* 0x00000033000b7c82 */ /* 0x000fe20008000000 */
[----:B------:R-:W-:Y:S01]  /*5380*/  IMAD.U32 R6, RZ, RZ, UR5 ;  /* 0x00000005ff067e24 */ /* 0x000fe2000f8e00ff */
[----:B------:R-:W-:Y:S05]  /*5390*/  UMOV UR12, UR36 ;  /* 0x00000024000c7c82 */ /* 0x000fea0008000000 */
[----:B------:R-:W-:Y:S01]  /*53a0*/  IMAD.U32 R7, RZ, RZ, UR4 ;  /* 0x00000004ff077e24 */ /* 0x000fe2000f8e00ff */
[----:B------:R-:W-:Y:S04]  /*53b0*/  @!P1 R2UR UR4, R6 ;  /* 0x00000000060492ca */ /* 0x000fe800000e0000 */
[----:B------:R-:W-:Y:S11]  /*53c0*/  @!P1 R2UR UR5, R7 ;  /* 0x00000000070592ca */ /* 0x000ff600000e0000 */
[----:B------:R-:W-:Y:S02]  /*53d0*/  @!UPT UIADD3 URZ, UPT, UPT, URZ, URZ, URZ ;  /* 0x000000fffffff290 */ /* 0x000fe4000fffe0ff */
[----:B------:R1:W-:Y:S01]  /*53e0*/  @!UP0 UTMALDG.3D [UR48], [UR4], desc[UR6] ;  /* 0x00000630040085b4 */ /* 0x0003e20008011000 */
[----:B------:R-:W-:Y:S05]  /*53f0*/  VOTEU.ALL UP0, P1 ;  /* 0x0000000000ff7886 */ /* 0x000fea0000800000 */
[----:B------:R1:W-:Y:S01]  /*5400*/  @!UP0 UTMALDG.3D [UR8], [UR4], desc[UR6] ;  /* 0x00000608040085b4 */ /* 0x0003e20008011000 */
[----:B------:R1:W-:Y:S01]  /*5410*/  @!P1 SYNCS.ARRIVE.TRANS64.RED.A0TR RZ, [UR21+0x80], R0 ;  /* 0x00008000ffff99a7 */ /* 0x0003e20008300415 */
[----:B------:R-:W-:Y:S01]  /*5420*/  SYNCS.ARRIVE.TRANS64.RED.A1T0 RZ, [UR37], RZ ;  /* 0x000000ffffff79a7 */ /* 0x000fe20008100425 */
[----:B------:R-:W2:Y:S02]  /*5430*/  SYNCS.PHASECHK.TRANS64.TRYWAIT P0, [UR21+0xa8], R5 ;  /* 0x0000a805ff0075a7 */ /* 0x000ea40008001115 */
[----:B-12---:R-:W-:Y:S05]  /*5440*/  @!P0 BRA `(.L_x_97) ;  /* 0x0000006800b48947 */ /* 0x006fea0003800000 */
.L_x_232:
[----:B------:R-:W-:Y:S01]  /*5450*/  @!P1 IADD3 R2, P0, PT, R12, 0x580, RZ ;  /* 0x000005800c029810 */ /* 0x000fe20007f1e0ff */
[----:B------:R-:W-:Y:S01]  /*5460*/  VOTEU.ALL UP0, P1 ;  /* 0x0000000000ff7886 */ /* 0x000fe20000800000 */
[----:B------:R-:W-:Y:S01]  /*5470*/  UMOV UR6, 0x0 ;  /* 0x0000000000067882 */ /* 0x000fe20000000000 */
[----:B------:R-:W-:Y:S01]  /*5480*/  UMOV UR7, 0x10000000 ;  /* 0x1000000000077882 */ /* 0x000fe20000000000 */
[----:B------:R-:W-:Y:S01]  /*5490*/  @!P1 R2UR UR5, R2 ;  /* 0x00000000020592ca */ /* 0x000fe200000e0000 */
[----:B-1----:R-:W-:Y:S01]  /*54a0*/  @!P1 IMAD.X R0, RZ, RZ, R13, P0 ;  /* 0x000000ffff009224 */ /* 0x002fe200000e060d */
[----:B------:R-:W-:Y:S02]  /*54b0*/  @!UP0 UIADD3 UR42, UPT, UPT, UR50, 0x10, URZ ;  /* 0x00000010322a8890 */ /* 0x000fe4000fffe0ff */
[----:B------:R-:W-:Y:S02]  /*54c0*/  @!UP0 UIADD3 UR40, UPT, UPT, UR21, 0x2200, URZ ;  /* 0x0000220015288890 */ /* 0x000fe4000fffe0ff */
[----:B------:R-:W-:Y:S01]  /*54d0*/  @!P1 R2UR UR4, R0 ;  /* 0x00000000000492ca */ /* 0x000fe200000e0000 */
[----:B------:R-:W-:Y:S01]  /*54e0*/  @!UP0 UIADD3 UR10, UPT, UPT, UR50, 0x90, URZ ;  /* 0x00000090320a8890 */ /* 0x000fe2000fffe0ff */
[----:B------:R-:W-:Y:S01]  /*54f0*/  @!P1 IMAD.MOV.U32 R0, RZ, RZ, 0x2000 ;  /* 0x00002000ff009424 */ /* 0x000fe200078e00ff */
[----:B------:R-:W-:Y:S01]  /*5500*/  @!UP0 UIADD3 UR8, UPT, UPT, UR21, 0x3200, URZ ;  /* 0x0000320015088890 */ /* 0x000fe2000fffe0ff */
[----:B------:R-:W-:Y:S01]  /*5510*/  VOTEU.ALL UP0, P1 ;  /* 0x0000000000ff7886 */ /* 0x000fe20000800000 */
[----:B------:R-:W-:Y:S02]  /*5520*/  UMOV UR43, UR51 ;  /* 0x00000033002b7c82 */ /* 0x000fe40008000000 */
[----:B------:R-:W-:Y:S01]  /*5530*/  IMAD.U32 R6, RZ, RZ, UR5 ;  /* 0x00000005ff067e24 */ /* 0x000fe2000f8e00ff */
[----:B------:R-:W-:Y:S01]  /*5540*/  UMOV UR44, UR36 ;  /* 0x00000024002c7c82 */ /* 0x000fe20008000000 */
[----:B------:R-:W-:Y:S01]  /*5550*/  UMOV UR9, UR41 ;  /* 0x0000002900097c82 */ /* 0x000fe20008000000 */
[----:B------:R-:W-:Y:S01]  /*5560*/  UMOV UR11, UR51 ;  /* 0x00000033000b7c82 */ /* 0x000fe20008000000 */
[----:B------:R-:W-:Y:S02]  /*5570*/  UMOV UR12, UR36 ;  /* 0x00000024000c7c82 */ /* 0x000fe40008000000 */
        /* <DEDUP_REMOVED lines=11> */
.L_x_234:
        /* <DEDUP_REMOVED lines=17> */
[----:B------:R-:W-:Y:S03]  /*5740*/  UMOV UR12, UR36 ;  /* 0x00000024000c7c82 */ /* 0x000fe60008000000 */
        /* <DEDUP_REMOVED lines=11> */
.L_x_236:
[----:B------:R-:W-:Y:S01]  /*5800*/  @!P1 IADD3 R2, P0, PT, R12, 0x580, RZ ;  /* 0x000005800c029810 */ /* 0x000fe20007f1e0ff */
[----:B------:R-:W-:Y:S01]  /*5810*/  VOTEU.ALL UP0, P1 ;  /* 0x0000000000ff7886 */ /* 0x000fe20000800000 */
[----:B------:R-:W-:Y:S01]  /*5820*/  UMOV UR6, 0x0 ;  /* 0x0000000000067882 */ /* 0x000fe20000000000 */
[----:B------:R-:W-:Y:S01]  /*5830*/  UMOV UR7, 0x10000000 ;  /* 0x1000000000077882 */ /* 0x000fe20000000000 */
[----:B------:R-:W-:Y:S01]  /*5840*/  @!P1 R2UR UR5, R2 ;  /* 0x00000000020592ca */ /* 0x000fe200000e0000 */
[----:B-1----:R-:W-:Y:S01]  /*5850*/  @!P1 IMAD.X R0, RZ, RZ, R13, P0 ;  /* 0x000000ffff009224 */ /* 0x002fe200000e060d */
[----:B------:R-:W-:Y:S01]  /*5860*/  @!UP0 UIADD3 UR26, UPT, UPT, UR50, 0x30, URZ ;  /* 0x00000030321a8890 */ /* 0x000fe2000fffe0ff */
[----:B------:R-:W-:Y:S01]  /*5870*/  SHF.L.U32 R4, RZ, 0x1f, RZ ;  /* 0x0000001fff047819 */ /* 0x000fe200000006ff */
        /* <DEDUP_REMOVED lines=23> */
.L_x_238:
        /* <DEDUP_REMOVED lines=18> */
[----:B------:R-:W-:Y:S01]  /*5b10*/  UMOV UR11, UR51 ;  /* 0x00000033000b7c82 */ /* 0x000fe20008000000 */
[----:B------:R-:W-:Y:S01]  /*5b20*/  UMOV UR12, UR36 ;  /* 0x00000024000c7c82 */ /* 0x000fe20008000000 */
        /* <DEDUP_REMOVED lines=11> */
.L_x_240:
        /* <DEDUP_REMOVED lines=31> */
.L_x_242:
[----:B------:R-:W-:Y:S01]  /*5dd0*/  @!P1 IADD3 R2, P0, PT, R12, 0x580, RZ ;  /* 0x000005800c029810 */ /* 0x000fe20007f1e0ff */
[----:B------:R-:W-:Y:S01]  /*5de0*/  VOTEU.ALL UP0, P1 ;  /* 0x0000000000ff7886 */ /* 0x000fe20000800000 */
[----:B------:R-:W-:Y:S01]  /*5df0*/  UMOV UR6, 0x0 ;  /* 0x0000000000067882 */ /* 0x000fe20000000000 */
[----:B------:R-:W-:Y:S01]  /*5e00*/  UMOV UR7, 0x10000000 ;  /* 0x1000000000077882 */ /* 0x000fe20000000000 */
[----:B------:R-:W-:Y:S01]  /*5e10*/  @!P1 R2UR UR5, R2 ;  /* 0x00000000020592ca */ /* 0x000fe200000e0000 */
[----:B-1----:R-:W-:Y:S01]  /*5e20*/  @!P1 IMAD.X R0, RZ, RZ, R13, P0 ;  /* 0x000000ffff009224 */ /* 0x002fe200000e060d */
[----:B------:R-:W-:Y:S01]  /*5e30*/  @!UP0 UIADD3 UR18, UPT, UPT, UR50, 0x60, URZ ;  /* 0x0000006032128890 */ /* 0x000fe2000fffe0ff */
[----:B------:R-:W-:Y:S01]  /*5e40*/  VIADD R10, R10, 0x1 ;  /* 0x000000010a0a7836 */ /* 0x000fe20000000000 */
        /* <DEDUP_REMOVED lines=24> */
.L_x_244:
[----:B------:R-:W-:Y:S01]  /*5fd0*/  UPLOP3.LUT UP1, UPT, UPT, UPT, UPT, 0x80, 0x8 ;  /* 0x000000000008789c */ /* 0x000fe20003f2f070 */
[----:B------:R-:W-:Y:S01]  /*5fe0*/  @!P1 IADD3 R2, P0, PT, R12, 0x580, RZ ;  /* 0x000005800c029810 */ /* 0x000fe20007f1e0ff */
[----:B------:R-:W-:Y:S01]  /*5ff0*/  UMOV UR6, 0x0 ;  /* 0x0000000000067882 */ /* 0x000fe20000000000 */
[----:B------:R-:W-:Y:S01]  /*6000*/  VOTEU.ALL UP0, P1 ;  /* 0x0000000000ff7886 */ /* 0x000fe20000800000 */
[----:B------:R-:W-:Y:S01]  /*6010*/  UMOV UR7, 0x10000000 ;  /* 0x1000000000077882 */ /* 0x000fe20000000000 */
[----:B------:R-:W-:Y:S01]  /*6020*/  @!P1 R2UR UR5, R2 ;  /* 0x00000000020592ca */ /* 0x000fe200000e0000 */
[----:B-1----:R-:W-:Y:S01]  /*6030*/  @!P1 IMAD.X R0, RZ, RZ, R13, P0 ;  /* 0x000000ffff009224 */ /* 0x002fe200000e060d */
[----:B------:R-:W-:Y:S01]  /*6040*/  UMOV UR17, UR25 ;  /* 0x0000001900117c82 */ /* 0x000fe20008000000 */
[----:B------:R-:W-:Y:S01]  /*6050*/  @!UP0 UIADD3 UR18, UPT, UPT, UR50, 0x70, URZ ;  /* 0x0000007032128890 */ /* 0x000fe2000fffe0ff */
[----:B------:R-:W-:Y:S01]  /*6060*/  R2UR UR26, R53 ;  /* 0x00000000351a72ca */ /* 0x000fe200000e0000 */
[----:B------:R-:W-:Y:S01]  /*6070*/  @!UP0 UIADD3 UR16, UPT, UPT, UR21, 0x6200, URZ ;  /* 0x0000620015108890 */ /* 0x000fe2000fffe0ff */
[----:B------:R-:W-:Y:S01]  /*6080*/  @!P1 R2UR UR4, R0 ;  /* 0x00000000000492ca */ /* 0x000fe200000e0000 */
[----:B------:R-:W-:Y:S01]  /*6090*/  @!UP0 UIADD3 UR10, UPT, UPT, UR50, 0xf0, URZ ;  /* 0x000000f0320a8890 */ /* 0x000fe2000fffe0ff */
[----:B------:R-:W-:Y:S01]  /*60a0*/  R2UR UR24, R54 ;  /* 0x00000000361872ca */ /* 0x000fe200000e0000 */
[----:B------:R-:W-:Y:S01]  /*60b0*/  @!UP0 UIADD3 UR8, UPT, UPT, UR21, 0x7200, URZ ;  /* 0x0000720015088890 */ /* 0x000fe2000fffe0ff */
[----:B------:R-:W-:Y:S01]  /*60c0*/  ISETP.NE.AND P0, PT, R10, 0x2, PT ;  /* 0x000000020a00780c */ /* 0x000fe20003f05270 */
[----:B------:R-:W-:Y:S01]  /*60d0*/  VOTEU.ALL UP0, P1 ;  /* 0x0000000000ff7886 */ /* 0x000fe20000800000 */
[----:B------:R-:W-:Y:S01]  /*60e0*/  UMOV UR19, UR51 ;  /* 0x0000003300137c82 */ /* 0x000fe20008000000 */
[----:B------:R-:W-:Y:S01]  /*60f0*/  IMAD.U32 R6, RZ, RZ, UR5 ;  /* 0x00000005ff067e24 */ /* 0x000fe2000f8e00ff */
[----:B------:R-:W-:Y:S01]  /*6100*/  UMOV UR20, UR36 ;  /* 0x0000002400147c82 */ /* 0x000fe20008000000 */
[----:B------:R-:W-:Y:S01]  /*6110*/  UMOV UR9, UR25 ;  /* 0x0000001900097c82 */ /* 0x000fe20008000000 */
[----:B------:R-:W-:Y:S01]  /*6120*/  UMOV UR11, UR51 ;  /* 0x00000033000b7c82 */ /* 0x000fe20008000000 */
[----:B------:R-:W-:Y:S01]  /*6130*/  UMOV UR12, UR36 ;  /* 0x00000024000c7c82 */ /* 0x000fe20008000000 */
[----:B------:R-:W-:Y:S01]  /*6140*/  SEL R0, RZ, 0x1, P0 ;  /* 0x00000001ff007807 */ /* 0x000fe20000000000 */
[----:B------:R-:W-:Y:S01]  /*6150*/  IMAD.U32 R7, RZ, RZ, UR4 ;  /* 0x00000004ff077e24 */ /* 0x000fe2000f8e00ff */
[----:B------:R-:W-:Y:S01]  /*6160*/  @!P1 R2UR UR4, R6 ;  /* 0x00000000060492ca */ /* 0x000fe200000e0000 */
[----:B------:R-:W-:Y:S01]  /*6170*/  UIADD3 UR34, UPT, UPT, UR13, UR26, URZ ;  /* 0x0000001a0d227290 */ /* 0x000fe2000fffe0ff */
[----:B------:R-:W-:Y:S01]  /*6180*/  LOP3.LUT R9, R9, R0, RZ, 0x3c, !PT ;  /* 0x0000000009097212 */ /* 0x000fe200078e3cff */
[----:B------:R-:W-:Y:S01]  /*6190*/  UIADD3 UR32, UPT, UPT, UR14, UR24, URZ ;  /* 0x000000180e207290 */ /* 0x000fe2000fffe0ff */
[----:B------:R-:W-:Y:S01]  /*61a0*/  @!P1 R2UR UR5, R7 ;  /* 0x00000000070592ca */ /* 0x000fe200000e0000 */
[----:B------:R-:W-:Y:S01]  /*61b0*/  UMOV UR36, UR38 ;  /* 0x0000002600247c82 */ /* 0x000fe20008000000 */
[----:B------:R-:W-:Y:S11]  /*61c0*/  SEL R10, R10, RZ, P0 ;  /* 0x000000ff0a0a7207 */ /* 0x000ff60000000000 */
[----:B------:R1:W-:Y:S01]  /*61d0*/  @!UP0 UTMALDG.3D [UR16], [UR4], desc[UR6] ;  /* 0x00000610040085b4 */ /* 0x0003e20008011000 */
[----:B------:R-:W-:Y:S05]  /*61e0*/  VOTEU.ALL UP0, P1 ;  /* 0x0000000000ff7886 */ /* 0x000fea0000800000 */
[----:B------:R1:W-:Y:S01]  /*61f0*/  @!UP0 UTMALDG.3D [UR8], [UR4], desc[UR6] ;  /* 0x00000608040085b4 */ /* 0x0003e20008011000 */
[----:B------:R1:W-:Y:S01]  /*6200*/  @!P1 SYNCS.ARRIVE.TRANS64.RED.A0TR RZ, [UR21+0x98], R3 ;  /* 0x00009803ffff99a7 */ /* 0x0003e20008300415 */
[----:B------:R-:W-:Y:S01]  /*6210*/  SYNCS.ARRIVE.TRANS64.RED.A1T0 RZ, [UR29], RZ ;  /* 0x000000ffffff79a7 */ /* 0x000fe2000810041d */
[----:B------:R-:W-:Y:S05]  /*6220*/  BRA.U UP3, `(.L_x_104) ;  /* 0xffffffe503fc7547 */ /* 0x000fea000b83ffff */
[----:B------:R-:W2:Y:S02]  /*6230*/  SYNCS.PHASECHK.TRANS64.TRYWAIT P0, [UR21+0xa0], R5 ;  /* 0x0000a005ff0075a7 */ /* 0x000ea40008001115 */
[----:B--2---:R-:W-:Y:S05]  /*6240*/  @!P0 BRA `(.L_x_105) ;  /* 0x0000005c00dc8947 */ /* 0x004fea0003800000 */
.L_x_246:
[----:B------:R-:W4:Y:S02]  /*6250*/  SYNCS.PHASECHK.TRANS64.TRYWAIT P0, [UR21+0xa8], R5 ;  /* 0x0000a805ff0075a7 */ /* 0x000f240008001115 */
[----:B----4-:R-:W-:Y:S05]  /*6260*/  @!P0 BRA `(.L_x_106) ;  /* 0x0000005c00ec8947 */ /* 0x010fea0003800000 */
.L_x_248:
[----:B------:R-:W4:Y:S01]  /*6270*/  SYNCS.PHASECHK.TRANS64.TRYWAIT P0, [UR21+0xb0], R5 ;  /* 0x0000b005ff0075a7 */ /* 0x000f220008001115 */
[----:B--2---:R-:W-:Y:S01]  /*6280*/  HFMA2 R0, -RZ, RZ, 0, 5.9604644775390625e-08 ;  /* 0x00000001ff007431 */ /* 0x004fe200000001ff */
[----:B----4-:R-:W-:Y:S06]  /*6290*/  @!P0 BRA `(.L_x_107) ;  /* 0x0000005c00f88947 */ /* 0x010fec0003800000 */
.L_x_250:
[----:B--2---:R-:W-:Y:S02]  /*62a0*/  MOV R2, UR21 ;  /* 0x0000001500027c02 */ /* 0x004fe40008000f00 */
[----:B------:R-:W-:-:S07]  /*62b0*/  SHF.L.U32 R0, R0, 0x1f, RZ ;  /* 0x0000001f00007819 */ /* 0x000fce00000006ff */
.L_x_108:
[----:B--2---:R2:W4:Y:S02]  /*62c0*/  SYNCS.PHASECHK.TRANS64.TRYWAIT P0, [R2+URZ+0xb8], R0 ;  /* 0x0000b800020075a7 */ /* 0x00452400080011ff */
[----:B----4-:R-:W-:Y:S05]  /*62d0*/  @!P0 NANOSLEEP.SYNCS 0x989680 ;  /* 0x009896800000895d */ /* 0x010fea0003900000 */
[----:B------:R-:W4:Y:S02]  /*62e0*/  @!P0 SYNCS.PHASECHK.TRANS64 P0, [R2+URZ+0xb8], R0 ;  /* 0x0000b800020085a7 */ /* 0x000f2400080010ff */
[----:B-1-34-:R-:W-:Y:S05]  /*62f0*/  @P0 EXIT ;  /* 0x000000000000094d */ /* 0x01afea0003800000 */
[----:B------:R-:W-:Y:S05]  /*6300*/  BRA `(.L_x_108) ;  /* 0xfffffffc00ec7947 */ /* 0x000fea000383ffff */
.L_x_89:
[----:B------:R-:W-:-:S06]  /*6310*/  UISETP.GE.AND UP0, UPT, UR20, 0x4, UPT ;  /* 0x000000041400788c */ /* 0x000fcc000bf06270 */
[----:B------:R-:W-:-:S13]  /*6320*/  PLOP3.LUT P0, PT, PT, PT, UP0, 0x80, 0x8 ;  /* 0x000000000008781c */ /* 0x000fda0003f0f008 */
[----:B-1----:R-:W-:Y:S05]  /*6330*/  @!P0 EXIT ;  /* 0x000000000000894d */ /* 0x002fea0003800000 */
[----:B------:R-:W1:Y:S08]  /*6340*/  S2UR UR4, SR_CgaCtaId ;  /* 0x00000000000479c3 */ /* 0x000e700000008800 */
[----:B------:R-:W-:Y:S01]  /*6350*/  BAR.SYNC.DEFER_BLOCKING 0x6, 0xa0 ;  /* 0x0182800000007b1d */ /* 0x000fe20000010000 */
[C---:B------:R-:W-:Y:S01]  /*6360*/  IMAD.SHL.U32 R3, R65.reuse, 0x10, RZ ;  /* 0x0000001041037824 */ /* 0x040fe200078e00ff */
[C---:B------:R-:W-:Y:S01]  /*6370*/  SHF.L.U32 R4, R52.reuse, 0x15, RZ ;  /* 0x0000001534047819 */ /* 0x040fe200000006ff */
[----:B------:R-:W-:Y:S01]  /*6380*/  IMAD.SHL.U32 R5, R52, 0x200, RZ ;  /* 0x0000020034057824 */ /* 0x000fe200078e00ff */
[C---:B------:R-:W-:Y:S01]  /*6390*/  LOP3.LUT R66, R65.reuse, 0x60, RZ, 0xc0, !PT ;  /* 0x0000006041427812 */ /* 0x040fe200078ec0ff */
[----:B------:R-:W-:Y:S01]  /*63a0*/  IMAD.SHL.U32 R2, R65, 0x2, RZ ;  /* 0x0000000241027824 */ /* 0x000fe200078e00ff */
[----:B------:R-:W-:-:S02]  /*63b0*/  UMOV UR43, 0x400 ;  /* 0x00000400002b7882 */ /* 0x000fc40000000000 */
[----:B------:R-:W2:Y:S01]  /*63c0*/  LDC.64 R50, c[0x0][0x8b0] ;  /* 0x00022c00ff327b82 */ /* 0x000ea20000000a00 */
[C---:B------:R-:W-:Y:S01]  /*63d0*/  LOP3.LUT R64, R3.reuse, 0x590, RZ, 0xc0, !PT ;  /* 0x0000059003407812 */ /* 0x040fe200078ec0ff */
[----:B------:R-:W3:Y:S01]  /*63e0*/  LDCU.64 UR6, c[0x0][0x890] ;  /* 0x00011200ff0677ac */ /* 0x000ee20008000a00 */
[----:B------:R-:W-:Y:S01]  /*63f0*/  LOP3.LUT R3, R3, 0x60, RZ, 0xc0, !PT ;  /* 0x0000006003037812 */ /* 0x000fe200078ec0ff */
[----:B------:R-:W-:Y:S01]  /*6400*/  IMAD.U32 R23, R65, 0x10000, RZ ;  /* 0x0001000041177824 */ /* 0x000fe200078e00ff */
[----:B------:R-:W-:Y:S02]  /*6410*/  LOP3.LUT R64, R64, 0x200, R5, 0xf8, !PT ;  /* 0x0000020040407812 */ /* 0x000fe400078ef805 */
[----:B------:R-:W-:Y:S02]  /*6420*/  CS2R R60, SRZ ;  /* 0x00000000003c7805 */ /* 0x000fe4000001ff00 */
[----:B------:R-:W-:Y:S01]  /*6430*/  LOP3.LUT R2, R3, 0xc, R2, 0xf8, !PT ;  /* 0x0000000c03027812 */ /* 0x000fe200078ef802 */
[----:B------:R-:W4:Y:S01]  /*6440*/  LDC.64 R48, c[0x0][0x8a8] ;  /* 0x00022a00ff307b82 */ /* 0x000f220000000a00 */
[----:B------:R-:W-:Y:S01]  /*6450*/  LOP3.LUT R4, R4, 0x200000, RZ, 0xc0, !PT ;  /* 0x0020000004047812 */ /* 0x000fe200078ec0ff */
[----:B------:R-:W-:Y:S01]  /*6460*/  IMAD.MOV.U32 R58, RZ, RZ, RZ ;  /* 0x000000ffff3a7224 */ /* 0x000fe200078e00ff */
[----:B------:R-:W-:Y:S01]  /*6470*/  LOP3.LUT R64, R64, R2, RZ, 0xfc, !PT ;  /* 0x0000000240407212 */ /* 0x000fe200078efcff */
[----:B------:R-:W2:Y:S01]  /*6480*/  LDCU UR62, c[0x0][0x370] ;  /* 0x00006e00ff3e77ac */ /* 0x000ea20008000800 */
[----:B------:R-:W-:-:S02]  /*6490*/  LOP3.LUT R63, R65, 0x2, RZ, 0xc0, !PT ;  /* 0x00000002413f7812 */ /* 0x000fc400078ec0ff */
[----:B------:R-:W-:Y:S01]  /*64a0*/  LOP3.LUT R23, R4, 0x400000, R23, 0xf8, !PT ;  /* 0x0040000004177812 */ /* 0x000fe200078ef817 */
[----:B-1----:R-:W-:Y:S01]  /*64b0*/  ULEA UR43, UR4, UR43, 0x18 ;  /* 0x0000002b042b7291 */ /* 0x002fe2000f8ec0ff */
[----:B------:R-:W-:Y:S01]  /*64c0*/  LOP3.LUT R65, R65, 0x4, RZ, 0xc0, !PT ;  /* 0x0000000441417812 */ /* 0x000fe200078ec0ff */
[----:B------:R-:W1:Y:S01]  /*64d0*/  LDCU.64 UR54, c[0x0][0x348] ;  /* 0x00006900ff3677ac */ /* 0x000e620008000a00 */
[----:B------:R-:W-:Y:S01]  /*64e0*/  MOV R22, RZ ;  /* 0x000000ff00167202 */ /* 0x000fe20000000f00 */
[----:B---3--:R-:W-:Y:S01]  /*64f0*/  IMAD.U32 R68, RZ, RZ, UR6 ;  /* 0x00000006ff447e24 */ /* 0x008fe2000f8e00ff */
[----:B------:R-:W-:Y:S01]  /*6500*/  MOV R67, UR7 ;  /* 0x0000000700437c02 */ /* 0x000fe20008000f00 */
[----:B------:R-:W-:Y:S01]  /*6510*/  UIADD3 UR4, UPT, UPT, UR43, 0x200, URZ ;  /* 0x000002002b047890 */ /* 0x000fe2000fffe0ff */
[----:B------:R-:W3:Y:S02]  /*6520*/  LDCU UR42, c[0x0][0xb0c] ;  /* 0x00016180ff2a77ac */ /* 0x000ee40008000800 */
[----:B------:R-:W1:Y:S03]  /*6530*/  LDS R0, [UR43+0x180] ;  /* 0x0001802bff007984 */ /* 0x000e660008000800 */
[----:B------:R-:W-:Y:S01]  /*6540*/  IMAD.U32 R56, RZ, RZ, UR4 ;  /* 0x00000004ff387e24 */ /* 0x000fe2000f8e00ff */
[----:B------:R-:W1:Y:S03]  /*6550*/  LDCU UR39, c[0x0][0xb30] ;  /* 0x00016600ff2777ac */ /* 0x000e660008000800 */
[----:B------:R-:W-:Y:S01]  /*6560*/  IMAD R64, R64, 0x4, R56 ;  /* 0x0000000440407824 */ /* 0x000fe200078e0238 */
[----:B------:R-:W1:Y:S03]  /*6570*/  LDCU.64 UR60, c[0x0][0x888] ;  /* 0x00011100ff3c77ac */ /* 0x000e660008000a00 */
[--C-:B------:R-:W-:Y:S01]  /*6580*/  IMAD R63, R63, -0x10, R64.reuse ;  /* 0xfffffff03f3f7824 */ /* 0x100fe200078e0240 */
[----:B------:R-:W1:Y:S01]  /*6590*/  LDCU.64 UR40, c[0x0][0xb28] ;  /* 0x00016500ff2877ac */ /* 0x000e620008000a00 */
[----:B------:R-:W-:Y:S01]  /*65a0*/  IMAD R62, R65, -0x10, R64 ;  /* 0xfffffff0413e7824 */ /* 0x000fe200078e0240 */
[----:B------:R-:W1:Y:S01]  /*65b0*/  LDCU.128 UR56, c[0x0][0xb10] ;  /* 0x00016200ff3877ac */ /* 0x000e620008000c00 */
[----:B------:R-:W1:Y:S01]  /*65c0*/  LDCU UR53, c[0x0][0x374] ;  /* 0x00006e80ff3577ac */ /* 0x000e620008000800 */
[----:B------:R-:W-:Y:S01]  /*65d0*/  UMOV UR52, URZ ;  /* 0x000000ff00347c82 */ /* 0x000fe20008000000 */
[----:B------:R-:W-:Y:S01]  /*65e0*/  UMOV UR47, URZ ;  /* 0x000000ff002f7c82 */ /* 0x000fe20008000000 */
[----:B-1234-:R-:W-:-:S07]  /*65f0*/  IMAD.IADD R23, R0, 0x1, R23 ;  /* 0x0000000100177824 */ /* 0x01efce00078e0217 */
.L_x_184:
[----:B------:R-:W-:Y:S02]  /*6600*/  LEA R3, R58, UR43, 0x3 ;  /* 0x0000002b3a037c11 */ /* 0x000fe4000f8e18ff */
[----:B------:R-:W-:Y:S02]  /*6610*/  SHF.L.U32 R0, R60, 0x1f, RZ ;  /* 0x0000001f3c007819 */ /* 0x000fe400000006ff */
[----:B-1----:R-:W-:Y:S02]  /*6620*/  LEA R4, R58, UR43, 0x4 ;  /* 0x0000002b3a047c11 */ /* 0x002fe4000f8e20ff */
[----:B------:R-:W1:Y:S02]  /*6630*/  SYNCS.PHASECHK.TRANS64.TRYWAIT P0, [R3+URZ+0xd0], R0 ;  /* 0x0000d000030075a7 */ /* 0x000e6400080011ff */
[----:B-12---:R-:W-:Y:S05]  /*6640*/  @!P0 BRA `(.L_x_109) ;  /* 0x0000005c00248947 */ /* 0x006fea0003800000 */
.L_x_251:
[----:B------:R-:W2:Y:S01]  /*6650*/  LDS.128 R4, [R4+0x160] ;  /* 0x0001600004047984 */ /* 0x000ea20000000c00 */
[----:B------:R-:W-:Y:S01]  /*6660*/  UISETP.GE.AND UP0, UPT, UR45, 0x1, UPT ;  /* 0x000000012d00788c */ /* 0x000fe2000bf06270 */
[----:B------:R-:W-:Y:S01]  /*6670*/  @!PT LDS RZ, [RZ] ;  /* 0x00000000fffff984 */ /* 0x000fe20000000800 */
[----:B------:R-:W-:Y:S01]  /*6680*/  @!PT LDS RZ, [RZ] ;  /* 0x00000000fffff984 */ /* 0x000fe20000000800 */
[----:B------:R-:W-:Y:S01]  /*6690*/  @!PT LDS RZ, [RZ] ;  /* 0x00000000fffff984 */ /* 0x000fe20000000800 */
[----:B------:R-:W-:Y:S01]  /*66a0*/  @!PT LDS RZ, [RZ] ;  /* 0x00000000fffff984 */ /* 0x000fe20000000800 */
[----:B------:R3:W-:Y:S06]  /*66b0*/  MEMBAR.ALL.CTA ;  /* 0x0000000000007992 */ /* 0x0007ec0000008000 */
[----:B---3--:R-:W3:Y:S01]  /*66c0*/  FENCE.VIEW.ASYNC.S ;  /* 0x00000000000073c6 */ /* 0x008ee20000000000 */
[----:B--2---:R-:W-:Y:S11]  /*66d0*/  LOP3.LUT P0, RZ, R6, 0x1, RZ, 0xc0, !PT ;  /* 0x0000000106ff7812 */ /* 0x004ff6000780c0ff */
[----:B------:R-:W-:Y:S02]  /*66e0*/  @!UPT UIADD3 URZ, UPT, UPT, URZ, URZ, URZ ;  /* 0x000000fffffff290 */ /* 0x000fe4000fffe0ff */
[----:B---3--:R-:W-:Y:S01]  /*66f0*/  VOTEU.ANY UP1, P0 ;  /* 0x0000000000ff7886 */ /* 0x008fe20000020100 */
[----:B------:R-:W-:Y:S01]  /*6700*/  PLOP3.LUT P0, PT, PT, PT, UP1, 0x80, 0x8 ;  /* 0x000000000008781c */ /* 0x000fe20003f0f018 */
[----:B------:R-:W-:Y:S06]  /*6710*/  UP2UR UR4, UPR, URZ, 0x2 ;  /* 0x00000002ff047883 */ /* 0x000fec0008000000 */
[----:B------:R-:W-:Y:S06]  /*6720*/  IMAD.U32 R69, RZ, RZ, UR4 ;  /* 0x00000004ff457e24 */ /* 0x000fec000f8e00ff */
        /* <DEDUP_REMOVED lines=13> */
[----:B------:R-:W2:Y:S01]  /*6800*/  LDCU UR12, c[0x0][0xb20] ;  /* 0x00016400ff0c77ac */ /* 0x000ea20008000800 */
[----:B------:R-:W-:Y:S02]  /*6810*/  UIMAD.WIDE.U32 UR4, UR53, UR59, URZ ;  /* 0x0000003b350472a5 */ /* 0x000fe4000f8e00ff */
[----:B------:R-:W-:Y:S02]  /*6820*/  UIMAD.WIDE.U32 UR6, UR62, UR56, URZ ;  /* 0x000000383e0672a5 */ /* 0x000fe4000f8e00ff */
[----:B------:R-:W-:Y:S02]  /*6830*/  UISETP.NE.AND UP0, UPT, UR58, 0x1, UPT ;  /* 0x000000013a00788c */ /* 0x000fe4000bf05270 */
[----:B------:R-:W-:Y:S02]  /*6840*/  UIMAD.WIDE.U32 UR8, UR37, UR59, URZ ;  /* 0x0000003b250872a5 */ /* 0x000fe4000f8e00ff */
[----:B------:R-:W-:Y:S02]  /*6850*/  UIMAD.WIDE.U32 UR10, UR38, UR56, URZ ;  /* 0x00000038260a72a5 */ /* 0x000fe4000f8e00ff */
[----:B------:R-:W-:Y:S02]  /*6860*/  UISETP.NE.AND UP1, UPT, UR42, 0x1, UPT ;  /* 0x000000012a00788c */ /* 0x000fe4000bf25270 */
[----:B------:R-:W-:Y:S01]  /*6870*/  UISETP.NE.AND UP2, UPT, UR45, 0x1, UPT ;  /* 0x000000012d00788c */ /* 0x000fe2000bf45270 */
[----:B------:R-:W-:Y:S02]  /*6880*/  UMOV UR4, UR5 ;  /* 0x0000000500047c82 */ /* 0x000fe40008000000 */
[----:B--2---:R-:W-:Y:S03]  /*6890*/  USHF.R.U32.HI UR5, URZ, UR12, UR4 ;  /* 0x0000000cff057299 */ /* 0x004fe60008011604 */
[----:B------:R-:W-:Y:S02]  /*68a0*/  UMOV UR4, UR7 ;  /* 0x0000000700047c82 */ /* 0x000fe40008000000 */
[----:B------:R-:W-:Y:S02]  /*68b0*/  USHF.R.U32.HI UR7, URZ, UR57, UR4 ;  /* 0x00000039ff077299 */ /* 0x000fe40008011604 */
[----:B------:R-:W-:Y:S02]  /*68c0*/  USEL UR4, UR53, UR5, !UP0 ;  /* 0x0000000535047287 */ /* 0x000fe4000c000000 */
[----:B------:R-:W-:Y:S01]  /*68d0*/  USEL UR7, UR62, UR7, !UP1 ;  /* 0x000000073e077287 */ /* 0x000fe2000c800000 */
[----:B------:R-:W-:Y:S01]  /*68e0*/  UMOV UR5, UR9 ;  /* 0x0000000900057c82 */ /* 0x000fe20008000000 */
[----:B------:R-:W-:Y:S02]  /*68f0*/  UIMAD.WIDE.U32 UR8, UR4, UR40, URZ ;  /* 0x00000028040872a5 */ /* 0x000fe4000f8e00ff */
[----:B------:R-:W-:Y:S03]  /*6900*/  USHF.R.U32.HI UR6, URZ, UR12, UR5 ;  /* 0x0000000cff067299 */ /* 0x000fe60008011605 */
[----:B------:R-:W-:Y:S01]  /*6910*/  UMOV UR5, UR11 ;  /* 0x0000000b00057c82 */ /* 0x000fe20008000000 */
[----:B------:R-:W-:Y:S02]  /*6920*/  UIMAD.WIDE.U32 UR10, UR7, UR40, URZ ;  /* 0x00000028070a72a5 */ /* 0x000fe4000f8e00ff */
[----:B------:R-:W-:Y:S02]  /*6930*/  USHF.R.U32.HI UR12, URZ, UR57, UR5 ;  /* 0x00000039ff0c7299 */ /* 0x000fe40008011605 */
[----:B------:R-:W-:Y:S01]  /*6940*/  USEL UR6, UR37, UR6, !UP0 ;  /* 0x0000000625067287 */ /* 0x000fe2000c000000 */
[----:B------:R-:W-:Y:S02]  /*6950*/  UMOV UR5, UR9 ;  /* 0x0000000900057c82 */ /* 0x000fe40008000000 */
[----:B------:R-:W-:Y:S01]  /*6960*/  UMOV UR10, UR11 ;  /* 0x0000000b000a7c82 */ /* 0x000fe20008000000 */
[----:B------:R-:W-:Y:S02]  /*6970*/  @UP2 USHF.R.U32.HI UR4, URZ, UR41, UR5 ;  /* 0x00000029ff042299 */ /* 0x000fe40008011605 */
[----:B------:R-:W-:Y:S02]  /*6980*/  @UP2 USHF.R.U32.HI UR7, URZ, UR41, UR10 ;  /* 0x00000029ff072299 */ /* 0x000fe4000801160a */
[----:B------:R-:W-:Y:S02]  /*6990*/  UIMAD UR4, UR45, UR4, URZ ;  /* 0x000000042d0472a4 */ /* 0x000fe4000f8e02ff */
[----:B------:R-:W-:Y:S02]  /*69a0*/  UIMAD.WIDE.U32 UR10, UR6, UR40, URZ ;  /* 0x00000028060a72a5 */ /* 0x000fe4000f8e00ff */
[----:B------:R-:W-:Y:S02]  /*69b0*/  USEL UR5, UR38, UR12, !UP1 ;  /* 0x0000000c26057287 */ /* 0x000fe4000c800000 */
[----:B------:R-:W-:Y:S02]  /*69c0*/  UIMAD UR8, UR45, UR7, URZ ;  /* 0x000000072d0872a4 */ /* 0x000fe4000f8e02ff */
[----:B------:R-:W-:Y:S03]  /*69d0*/  UISETP.GE.AND UP0, UPT, UR6, UR4, UPT ;  /* 0x000000040600728c */ /* 0x000fe6000bf06270 */
[----:B------:R-:W-:Y:S01]  /*69e0*/  UMOV UR4, UR11 ;  /* 0x0000000b00047c82 */ /* 0x000fe20008000000 */
[----:B------:R-:W-:Y:S02]  /*69f0*/  UISETP.GE.OR UP0, UPT, UR5, UR8, UP0 ;  /* 0x000000080500728c */ /* 0x000fe40008706670 */
[----:B------:R-:W-:Y:S02]  /*6a00*/  USHF.R.U32.HI UR4, URZ, UR41, UR4 ;  /* 0x00000029ff047299 */ /* 0x000fe40008011604 */
[----:B------:R-:W-:Y:S02]  /*6a10*/  UIMAD.WIDE.U32 UR8, UR5, UR40, URZ ;  /* 0x00000028050872a5 */ /* 0x000fe4000f8e00ff */
[----:B------:R-:W-:Y:S02]  /*6a20*/  USEL UR11, UR6, UR4, !UP2 ;  /* 0x00000004060b7287 */ /* 0x000fe4000d000000 */
[----:B------:R-:W-:Y:S02]  /*6a30*/  UIADD3 UR8, UPT, UPT, -UR5, URZ, URZ ;  /* 0x000000ff05087290 */ /* 0x000fe4000fffe1ff */
[----:B------:R-:W-:Y:S01]  /*6a40*/  UIADD3 UR10, UPT, UPT, -UR11, URZ, URZ ;  /* 0x000000ff0b0a7290 */ /* 0x000fe2000fffe1ff */
[----:B------:R-:W-:Y:S01]  /*6a50*/  @!UP0 UMOV UR4, UR9 ;  /* 0x0000000900048c82 */ /* 0x000fe20008000000 */
[----:B------:R-:W-:Y:S02]  /*6a60*/  UIADD3 UR9, UPT, UPT, -UR6, URZ, URZ ;  /* 0x000000ff06097290 */ /* 0x000fe4000fffe1ff */
[----:B------:R-:W-:Y:S02]  /*6a70*/  @!UP0 USHF.R.U32.HI UR4, URZ, UR41, UR4 ;  /* 0x00000029ff048299 */ /* 0x000fe40008011604 */
[----:B------:R-:W-:Y:S02]  /*6a80*/  UIMAD UR10, UR45, UR10, UR6 ;  /* 0x0000000a2d0a72a4 */ /* 0x000fe4000f8e0206 */
[----:B------:R-:W-:Y:S04]  /*6a90*/  @!UP0 USEL UR4, UR5, UR4, !UP2 ;  /* 0x0000000405048287 */ /* 0x000fe8000d000000 */
[----:B------:R-:W-:Y:S02]  /*6aa0*/  @!UP0 UIMAD UR10, UR7, UR10, UR4 ;  /* 0x0000000a070a82a4 */ /* 0x000fe4000f8e0204 */
[----:B------:R-:W-:Y:S02]  /*6ab0*/  @!UP0 UIADD3 UR11, UPT, UPT, UR11, -UR4, URZ ;  /* 0x800000040b0b8290 */ /* 0x000fe4000fffe0ff */
[----:B------:R-:W-:Y:S02]  /*6ac0*/  UIMAD UR7, UR42, UR8, UR38 ;  /* 0x000000082a0772a4 */ /* 0x000fe4000f8e0226 */
[----:B------:R-:W-:Y:S02]  /*6ad0*/  @!UP0 UIMAD UR6, UR11, UR45, UR5 ;  /* 0x0000002d0b0682a4 */ /* 0x000fe4000f8e0205 */
[----:B------:R-:W-:Y:S01]  /*6ae0*/  UIMAD UR4, UR58, UR9, UR37 ;  /* 0x000000093a0472a4 */ /* 0x000fe2000f8e0225 */
[----:B------:R-:W-:Y:S02]  /*6af0*/  @!UP0 UMOV UR5, UR10 ;  /* 0x0000000a00058c82 */ /* 0x000fe40008000000 */
[----:B------:R-:W-:Y:S02]  /*6b00*/  UIMAD UR38, UR5, UR42, UR7 ;  /* 0x0000002a052672a4 */ /* 0x000fe4000f8e0207 */
[----:B------:R-:W-:Y:S11]  /*6b10*/  UIMAD UR37, UR6, UR58, UR4 ;  /* 0x0000003a062572a4 */ /* 0x000ff6000f8e0204 */
[----:B------:R-:W-:Y:S01]  /*6b20*/  @!UPT UIADD3 URZ, UPT, UPT, URZ, URZ, URZ ;  /* 0x000000fffffff290 */ /* 0x000fe2000fffe0ff */
.L_x_110:
[----:B------:R-:W-:Y:S01]  /*6b30*/  UISETP.NE.AND UP0, UPT, UR39, 0x1, UPT ;  /* 0x000000012700788c */ /* 0x000fe2000bf05270 */
[----:B------:R-:W-:Y:S01]  /*6b40*/  LOP3.LUT P0, RZ, R56, 0x1b0, RZ, 0xc0, !PT ;  /* 0x000001b038ff7812 */ /* 0x000fe2000780c0ff */
[----:B------:R-:W-:Y:S01]  /*6b50*/  USHF.L.U32 UR50, UR32, 0x6, URZ ;  /* 0x0000000620327899 */ /* 0x000fe200080006ff */
[----:B------:R-:W-:Y:S01]  /*6b60*/  BSSY.RECONVERGENT B6, `(.L_x_111) ;  /* 0x0000034000067945 */ /* 0x000fe20003800200 */
[----:B------:R-:W-:Y:S01]  /*6b70*/  USHF.L.U32 UR49, UR34, 0x8, URZ ;  /* 0x0000000822317899 */ /* 0x000fe200080006ff */
[----:B------:R-:W-:Y:S06]  /*6b80*/  IADD3 R58, PT, PT, R58, 0x1, RZ ;  /* 0x000000013a3a7810 */ /* 0x000fec0007ffe0ff */
[----:B------:R-:W2:Y:S01]  /*6b90*/  @!UP0 LDCU.128 UR12, c[0x0][0xb10] ;  /* 0x00016200ff0c87ac */ /* 0x000ea20008000c00 */
[----:B------:R-:W3:Y:S01]  /*6ba0*/  @!UP0 LDCU UR5, c[0x0][0xb0c] ;  /* 0x00016180ff0587ac */ /* 0x000ee20008000800 */
[----:B------:R-:W4:Y:S01]  /*6bb0*/  @!UP0 LDCU UR10, c[0x0][0xb20] ;  /* 0x00016400ff0a87ac */ /* 0x000f220008000800 */
[----:B--2---:R-:W-:Y:S02]  /*6bc0*/  UIMAD.WIDE.U32 UR8, UR38, UR12, URZ ;  /* 0x0000000c260872a5 */ /* 0x004fe4000f8e00ff */
[----:B------:R-:W-:Y:S02]  /*6bd0*/  UIMAD.WIDE.U32 UR6, UR37, UR15, URZ ;  /* 0x0000000f250672a5 */ /* 0x000fe4000f8e00ff */
[----:B------:R-:W-:Y:S03]  /*6be0*/  @!UP0 UISETP.NE.AND UP1, UPT, UR14, 0x1, UPT ;  /* 0x000000010e00888c */ /* 0x000fe6000bf25270 */
[----:B------:R-:W-:Y:S01]  /*6bf0*/  @!UP0 UMOV UR4, UR9 ;  /* 0x0000000900048c82 */ /* 0x000fe20008000000 */
[----:B---3--:R-:W-:Y:S02]  /*6c00*/  @!UP0 UISETP.NE.AND UP2, UPT, UR5, 0x1, UPT ;  /* 0x000000010500888c */ /* 0x008fe4000bf45270 */
[----:B------:R-:W-:Y:S01]  /*6c10*/  @!UP0 USHF.R.U32.HI UR4, URZ, UR13, UR4 ;  /* 0x0000000dff048299 */ /* 0x000fe20008011604 */
[----:B------:R-:W-:Y:S02]  /*6c20*/  @!UP0 UMOV UR6, UR7 ;  /* 0x0000000700068c82 */ /* 0x000fe40008000000 */
[----:B----4-:R-:W-:Y:S02]  /*6c30*/  @!UP0 USHF.R.U32.HI UR6, URZ, UR10, UR6 ;  /* 0x0000000aff068299 */ /* 0x010fe40008011606 */
[----:B------:R-:W-:Y:S02]  /*6c40*/  @!UP0 USEL UR7, UR38, UR4, !UP2 ;  /* 0x0000000426078287 */ /* 0x000fe4000d000000 */
[----:B------:R-:W-:Y:S04]  /*6c50*/  @!UP0 USEL UR6, UR37, UR6, !UP1 ;  /* 0x0000000625068287 */ /* 0x000fe8000c800000 */
[----:B------:R-:W-:Y:S02]  /*6c60*/  @!UP0 UIADD3 UR4, UPT, UPT, -UR7, UR6, URZ ;  /* 0x0000000607048290 */ /* 0x000fe4000fffe1ff */
[----:B------:R-:W-:Y:S02]  /*6c70*/  @!UP0 UIADD3 UR6, UPT, UPT, UR7, -UR6, URZ ;  /* 0x8000000607068290 */ /* 0x000fe4000fffe0ff */
[----:B------:R-:W-:Y:S02]  /*6c80*/  @!UP0 UIMAD UR38, UR4, UR5, UR38 ;  /* 0x00000005042682a4 */ /* 0x000fe4000f8e0226 */
[----:B------:R-:W-:Y:S01]  /*6c90*/  @!UP0 UIMAD UR37, UR6, UR14, UR37 ;  /* 0x0000000e062582a4 */ /* 0x000fe2000f8e0225 */
[----:B------:R-:W-:Y:S11]  /*6ca0*/  @!P0 BRA `(.L_x_112) ;  /* 0x00000000007c8947 */ /* 0x000ff60003800000 */
[----:B------:R-:W2:Y:S01]  /*6cb0*/  LDCU.64 UR8, c[0x4][0x80] ;  /* 0x01001000ff0877ac */ /* 0x000ea20008000a00 */
[----:B------:R-:W-:Y:S01]  /*6cc0*/  MOV R2, 0x0 ;  /* 0x0000000000027802 */ /* 0x000fe20000000f00 */
[----:B------:R-:W-:Y:S02]  /*6cd0*/  HFMA2 R12, -RZ, RZ, 0, 5.9604644775390625e-08 ;  /* 0x00000001ff0c7431 */ /* 0x000fe400000001ff */
[----:B------:R-:W-:Y:S01]  /*6ce0*/  IMAD.MOV.U32 R8, RZ, RZ, 0x70 ;  /* 0x00000070ff087424 */ /* 0x000fe200078e00ff */
[----:B------:R3:W4:Y:S01]  /*6cf0*/  LDC.64 R14, c[0x4][R2] ;  /* 0x01000000020e7b82 */ /* 0x0007220000000a00 */
[----:B------:R-:W1:Y:S01]  /*6d00*/  LDCU.64 UR6, c[0x4][0x88] ;  /* 0x01001100ff0677ac */ /* 0x000e620008000a00 */
[----:B------:R-:W-:Y:S01]  /*6d10*/  IMAD.MOV.U32 R13, RZ, RZ, RZ ;  /* 0x000000ffff0d7224 */ /* 0x000fe200078e00ff */
[----:B------:R-:W1:Y:S01]  /*6d20*/  LDCU.64 UR4, c[0x4][0x8] ;  /* 0x01000100ff0477ac */ /* 0x000e620008000a00 */
[----:B--2---:R-:W-:Y:S01]  /*6d30*/  MOV R5, UR9 ;  /* 0x0000000900057c02 */ /* 0x004fe20008000f00 */
[----:B------:R-:W-:Y:S01]  /*6d40*/  IMAD.U32 R4, RZ, RZ, UR8 ;  /* 0x00000008ff047e24 */ /* 0x000fe2000f8e00ff */
[----:B-1----:R-:W-:Y:S01]  /*6d50*/  MOV R7, UR7 ;  /* 0x0000000700077c02 */ /* 0x002fe20008000f00 */
[----:B------:R-:W-:Y:S01]  /*6d60*/  IMAD.U32 R6, RZ, RZ, UR6 ;  /* 0x00000006ff067e24 */ /* 0x000fe2000f8e00ff */
[----:B------:R-:W-:Y:S01]  /*6d70*/  MOV R11, UR5 ;  /* 0x00000005000b7c02 */ /* 0x000fe20008000f00 */
[----:B------:R-:W-:Y:S02]  /*6d80*/  IMAD.U32 R10, RZ, RZ, UR4 ;  /* 0x00000004ff0a7e24 */ /* 0x000fe4000f8e00ff */
[----:B------:R-:W-:Y:S07]  /*6d90*/  LEPC R20, `(.L_x_113) ;  /* 0x000000001014794e */ /* 0x000fee0000000000 */
[----:B---345:R-:W-:Y:S05]  /*6da0*/  CALL.ABS.NOINC R14 ;  /* 0x000000000e007343 */ /* 0x038fea0003c00000 */
.L_x_113:
[----:B------:R-:W1:Y:S01]  /*6db0*/  LDCU.64 UR8, c[0x4][0x80] ;  /* 0x01001000ff0877ac */ /* 0x000e620008000a00 */
[----:B------:R-:W2:Y:S01]  /*6dc0*/  LDC.64 R2, c[0x4][R2] ;  /* 0x0100000002027b82 */ /* 0x000ea20000000a00 */
[----:B------:R-:W-:Y:S02]  /*6dd0*/  HFMA2 R12, -RZ, RZ, 0, 5.9604644775390625e-08 ;  /* 0x00000001ff0c7431 */ /* 0x000fe400000001ff */
[----:B------:R-:W-:Y:S02]  /*6de0*/  IMAD.MOV.U32 R8, RZ, RZ, 0x70 ;  /* 0x00000070ff087424 */ /* 0x000fe400078e00ff */
[----:B------:R-:W-:Y:S01]  /*6df0*/  IMAD.MOV.U32 R13, RZ, RZ, RZ ;  /* 0x000000ffff0d7224 */ /* 0x000fe200078e00ff */
[----:B------:R-:W3:Y:S01]  /*6e00*/  LDCU.64 UR6, c[0x4][0x88] ;  /* 0x01001100ff0677ac */ /* 0x000ee20008000a00 */
[----:B------:R-:W4:Y:S01]  /*6e10*/  LDCU.64 UR4, c[0x4][0x8] ;  /* 0x01000100ff0477ac */ /* 0x000f220008000a00 */
[----:B-1----:R-:W-:Y:S02]  /*6e20*/  MOV R4, UR8 ;  /* 0x0000000800047c02 */ /* 0x002fe40008000f00 */
[----:B------:R-:W-:Y:S02]  /*6e30*/  MOV R5, UR9 ;  /* 0x0000000900057c02 */ /* 0x000fe40008000f00 */
[----:B---3--:R-:W-:Y:S01]  /*6e40*/  MOV R7, UR7 ;  /* 0x0000000700077c02 */ /* 0x008fe20008000f00 */
[----:B------:R-:W-:Y:S01]  /*6e50*/  IMAD.U32 R6, RZ, RZ, UR6 ;  /* 0x00000006ff067e24 */ /* 0x000fe2000f8e00ff */
[----:B----4-:R-:W-:Y:S01]  /*6e60*/  MOV R11, UR5 ;  /* 0x00000005000b7c02 */ /* 0x010fe20008000f00 */
[----:B------:R-:W-:Y:S02]  /*6e70*/  IMAD.U32 R10, RZ, RZ, UR4 ;  /* 0x00000004ff0a7e24 */ /* 0x000fe4000f8e00ff */
[----:B------:R-:W-:Y:S07]  /*6e80*/  LEPC R20, `(.L_x_112) ;  /* 0x000000001014794e */ /* 0x000fee0000000000 */
[----:B--2---:R-:W-:Y:S05]  /*6e90*/  CALL.ABS.NOINC R2 ;  /* 0x0000000002007343 */ /* 0x004fea0003c00000 */
.L_x_112:
[----:B------:R-:W-:Y:S05]  /*6ea0*/  BSYNC.RECONVERGENT B6 ;  /* 0x0000000000067941 */ /* 0x000fea0003800200 */
.L_x_111:
[----:B------:R-:W-:Y:S02]  /*6eb0*/  R2UR UR6, R55 ;  /* 0x00000000370672ca */ /* 0x000fe400000e0000 */
[----:B------:R-:W-:Y:S02]  /*6ec0*/  R2UR UR5, R68 ;  /* 0x00000000440572ca */ /* 0x000fe400000e0000 */
[----:B------:R-:W-:Y:S02]  /*6ed0*/  R2UR UR4, R67 ;  /* 0x00000000430472ca */ /* 0x000fe400000e0000 */
[----:B------:R-:W-:Y:S02]  /*6ee0*/  ISETP.NE.U32.AND P4, PT, R50, RZ, PT ;  /* 0x000000ff3200720c */ /* 0x000fe40003f85070 */
[----:B------:R-:W-:Y:S02]  /*6ef0*/  ISETP.NE.U32.AND P2, PT, RZ, UR60, PT ;  /* 0x0000003cff007c0c */ /* 0x000fe4000bf45070 */
[----:B------:R-:W-:Y:S02]  /*6f00*/  ISETP.NE.AND.EX P4, PT, R51, RZ, PT, P4 ;  /* 0x000000ff3300720c */ /* 0x000fe40003f85340 */
[----:B------:R-:W-:Y:S01]  /*6f10*/  ISETP.NE.AND.EX P2, PT, RZ, UR61, PT, P2 ;  /* 0x0000003dff007c0c */ /* 0x000fe2000bf45320 */
[----:B------:R-:W-:Y:S02]  /*6f20*/  UISETP.NE.AND UP2, UPT, UR6, URZ, UPT ;  /* 0x000000ff0600728c */ /* 0x000fe4000bf45270 */
[----:B------:R-:W-:Y:S04]  /*6f30*/  UISETP.NE.U32.AND UP0, UPT, UR5, URZ, UPT ;  /* 0x000000ff0500728c */ /* 0x000fe8000bf05070 */
[----:B------:R-:W-:Y:S01]  /*6f40*/  UISETP.NE.AND.EX UP1, UPT, UR4, URZ, UPT, UP0 ;  /* 0x000000ff0400728c */ /* 0x000fe2000bf25300 */
[----:B------:R-:W-:Y:S01]  /*6f50*/  PLOP3.LUT P1, PT, PT, PT, UP2, 0x80, 0x8 ;  /* 0x000000000008781c */ /* 0x000fe20003f2f028 */
[----:B------:R-:W-:Y:S03]  /*6f60*/  UPLOP3.LUT UP0, UPT, UPT, UPT, UPT, 0x40, 0x4 ;  /* 0x000000000004789c */ /* 0x000fe60003f0e870 */
[----:B------:R-:W-:Y:S06]  /*6f70*/  @UP2 UPLOP3.LUT UP0, UPT, UPT, UPT, UP1, 0x80, 0x8 ;  /* 0x000000000008289c */ /* 0x000fec0003f0f010 */
[----:B------:R-:W-:Y:S01]  /*6f80*/  PLOP3.LUT P0, PT, PT, PT, UP0, 0x80, 0x8 ;  /* 0x000000000008781c */ /* 0x000fe20003f0f008 */
[----:B------:R-:W-:Y:S01]  /*6f90*/  @!UPT UIADD3 URZ, UPT, UPT, URZ, URZ, URZ ;  /* 0x000000fffffff290 */ /* 0x000fe2000fffe0ff */
[----:B------:R-:W-:Y:S11]  /*6fa0*/  BRA.U !UP1, `(.L_x_114) ;  /* 0x0000000109407547 */ /* 0x000ff6000b800000 */
[----:B------:R-:W-:Y:S01]  /*6fb0*/  UISETP.NE.U32.AND UP0, UPT, UR60, URZ, UPT ;  /* 0x000000ff3c00728c */ /* 0x000fe2000bf05070 */
[----:B------:R-:W-:Y:S01]  /*6fc0*/  R2UR UR6, R68 ;  /* 0x00000000440672ca */ /* 0x000fe200000e0000 */
[----:B------:R-:W2:Y:S01]  /*6fd0*/  LDCU.64 UR8, c[0x0][0x358] ;  /* 0x00006b00ff0877ac */ /* 0x000ea20008000a00 */
[----:B------:R-:W-:Y:S02]  /*6fe0*/  HFMA2 R26, -RZ, RZ, 0, 5.9604644775390625e-08 ;  /* 0x00000001ff1a7431 */ /* 0x000fe400000001ff */
[----:B-1----:R-:W-:Y:S01]  /*6ff0*/  IMAD.MOV.U32 R0, RZ, RZ, 0x1 ;  /* 0x00000001ff007424 */ /* 0x002fe200078e00ff */
[----:B------:R-:W-:Y:S06]  /*7000*/  UISETP.NE.AND.EX UP0, UPT, UR61, URZ, UPT, UP0 ;  /* 0x000000ff3d00728c */ /* 0x000fec000bf05300 */
[----:B------:R-:W-:Y:S05]  /*7010*/  PLOP3.LUT P3, PT, PT, PT, UP0, 0x80, 0x8 ;  /* 0x000000000008781c */ /* 0x000fea0003f6f008 */
[----:B------:R-:W1:Y:S01]  /*7020*/  @UP0 LDCU.64 UR4, c[0x0][0x888] ;  /* 0x00011100ff0407ac */ /* 0x000e620008000a00 */
[----:B------:R-:W-:Y:S07]  /*7030*/  @UP0 UIMAD UR6, UR36, UR6, URZ ;  /* 0x00000006240602a4 */ /* 0x000fee000f8e02ff */
[----:B------:R-:W-:Y:S01]  /*7040*/  @!P3 PRMT R26, R0, 0x7610, R26 ;  /* 0x00007610001ab816 */ /* 0x000fe2000000001a */
[----:B-1----:R-:W-:Y:S06]  /*7050*/  @UP0 UIMAD.WIDE UR4, UR6, 0x4, UR4 ;  /* 0x00000004060408a5 */ /* 0x002fec000f8e0204 */
[----:B------:R-:W-:Y:S02]  /*7060*/  IMAD.U32 R2, RZ, RZ, UR4 ;  /* 0x00000004ff027e24 */ /* 0x000fe4000f8e00ff */
[----:B------:R-:W-:Y:S03]  /*7070*/  IMAD.U32 R3, RZ, RZ, UR5 ;  /* 0x00000005ff037e24 */ /* 0x000fe6000f8e00ff */
[----:B------:R-:W1:Y:S02]  /*7080*/  @!UP0 LDCU UR4, c[0x0][0x880] ;  /* 0x00011000ff0487ac */ /* 0x000e640008000800 */
[----:B--2--5:R2:W5:Y:S02]  /*7090*/  @P3 LDG.E R27, desc[UR8][R2.64] ;  /* 0x00000008021b3981 */ /* 0x024564000c1e1900 */
[----:B-12---:R-:W-:Y:S02]  /*70a0*/  @!P3 MOV R27, UR4 ;  /* 0x00000004001bbc02 */ /* 0x006fe40008000f00 */
.L_x_114:
[----:B------:R-:W-:Y:S05]  /*70b0*/  @!P4 BRA `(.L_x_115) ;  /* 0x000000000024c947 */ /* 0x000fea0003800000 */
[----:B------:R-:W-:Y:S01]  /*70c0*/  ISETP.NE.U32.AND P3, PT, R48, RZ, PT ;  /* 0x000000ff3000720c */ /* 0x000fe20003f65070 */
[----:B------:R-:W2:Y:S03]  /*70d0*/  LDCU.64 UR4, c[0x0][0x358] ;  /* 0x00006b00ff0477ac */ /* 0x000ea60008000a00 */
[----:B------:R-:W-:Y:S11]  /*70e0*/  ISETP.NE.AND.EX P3, PT, R49, RZ, PT, P3 ;  /* 0x000000ff3100720c */ /* 0x000ff60003f65330 */
[----:B------:R-:W-:Y:S02]  /*70f0*/  @!UPT UIADD3 URZ, UPT, UPT, URZ, URZ, URZ ;  /* 0x000000fffffff290 */ /* 0x000fe4000fffe0ff */
[----:B------:R-:W3:Y:S01]  /*7100*/  @P3 LDC.64 R2, c[0x0][0x8a8] ;  /* 0x00022a00ff023b82 */ /* 0x000ee20000000a00 */
[----:B-1----:R-:W-:Y:S04]  /*7110*/  @P3 IMAD R0, R50, UR36, RZ ;  /* 0x0000002432003c24 */ /* 0x002fe8000f8e02ff */
[----:B---3--:R-:W-:Y:S05]  /*7120*/  @P3 IMAD.WIDE R2, R0, 0x4, R2 ;  /* 0x0000000400023825 */ /* 0x008fea00078e0202 */
[----:B--2--5:R2:W5:Y:S02]  /*7130*/  @P3 LDG.E R24, desc[UR4][R2.64] ;  /* 0x0000000402183981 */ /* 0x024564000c1e1900 */
[----:B--2---:R-:W3:Y:S02]  /*7140*/  @!P3 LDC R24, c[0x0][0x8a0] ;  /* 0x00022800ff18bb82 */ /* 0x004ee40000000800 */
.L_x_115:
[----:B-----5:R-:W-:Y:S01]  /*7150*/  FSETP.NEU.AND P3, PT, R27, RZ, PT ;  /* 0x000000ff1b00720b */ /* 0x020fe20003f6d000 */
[----:B------:R-:W-:Y:S01]  /*7160*/  BSSY B1, `(.L_x_116) ;  /* 0x0000038000017945 */ /* 0x000fe20003800000 */
[----:B------:R-:W-:Y:S01]  /*7170*/  SEL R3, RZ, 0xffffffff, P2 ;  /* 0xffffffffff037807 */ /* 0x000fe20001000000 */
[----:B------:R-:W-:Y:S01]  /*7180*/  IMAD.MOV.U32 R74, RZ, RZ, 0x1 ;  /* 0x00000001ff4a7424 */ /* 0x000fe200078e00ff */
[----:B------:R-:W-:Y:S01]  /*7190*/  @P1 LOP3.LUT P2, RZ, R26, 0xff, RZ, 0xc0, !PT ;  /* 0x000000ff1aff1812 */ /* 0x000fe2000784c0ff */
[C---:B------:R-:W-:Y:S01]  /*71a0*/  IMAD R25, R22.reuse, 0x80, R23 ;  /* 0x0000008016197824 */ /* 0x040fe200078e0217 */
[----:B-1----:R-:W-:Y:S01]  /*71b0*/  @P1 SEL R0, RZ, 0xffffffff, P3 ;  /* 0xffffffffff001807 */ /* 0x002fe20001800000 */
[----:B------:R-:W-:Y:S01]  /*71c0*/  IMAD R59, R65, -0x10, R63 ;  /* 0xfffffff0413b7824 */ /* 0x000fe200078e023f */
[----:B------:R-:W-:Y:S01]  /*71d0*/  LEA R71, R22, UR43, 0x3 ;  /* 0x0000002b16477c11 */ /* 0x000fe2000f8e18ff */
[----:B------:R-:W-:Y:S01]  /*71e0*/  IMAD.MOV.U32 R73, RZ, RZ, RZ ;  /* 0x000000ffff497224 */ /* 0x000fe200078e00ff */
[C---:B------:R-:W-:Y:S02]  /*71f0*/  @P0 SEL R0, R3.reuse, R0, !P2 ;  /* 0x0000000003000207 */ /* 0x040fe40005000000 */
[----:B------:R-:W-:Y:S02]  /*7200*/  CS2R R46, SRZ ;  /* 0x00000000002e7805 */ /* 0x000fe4000001ff00 */
[----:B------:R-:W-:Y:S02]  /*7210*/  PLOP3.LUT P2, PT, PT, PT, UP1, 0x80, 0x8 ;  /* 0x000000000008781c */ /* 0x000fe40003f4f018 */
[----:B------:R-:W-:Y:S02]  /*7220*/  CS2R R44, SRZ ;  /* 0x00000000002c7805 */ /* 0x000fe4000001ff00 */
[----:B------:R-:W-:Y:S02]  /*7230*/  @P1 LOP3.LUT R0, R0, 0x1, RZ, 0xc0, !PT ;  /* 0x0000000100001812 */ /* 0x000fe400078ec0ff */
[----:B------:R-:W-:Y:S02]  /*7240*/  CS2R R42, SRZ ;  /* 0x00000000002a7805 */ /* 0x000fe4000001ff00 */
[----:B------:R-:W-:Y:S02]  /*7250*/  LOP3.LUT P4, R57, R26, 0xff, RZ, 0xc0, !PT ;  /* 0x000000ff1a397812 */ /* 0x000fe4000788c0ff */
[----:B------:R-:W-:Y:S02]  /*7260*/  CS2R R40, SRZ ;  /* 0x0000000000287805 */ /* 0x000fe4000001ff00 */
[----:B------:R-:W-:Y:S02]  /*7270*/  ISETP.NE.U32.OR P5, PT, R0, 0x1, !P1 ;  /* 0x000000010000780c */ /* 0x000fe40004fa5470 */
[----:B------:R-:W-:Y:S02]  /*7280*/  CS2R R38, SRZ ;  /* 0x0000000000267805 */ /* 0x000fe4000001ff00 */
[----:B------:R-:W-:Y:S02]  /*7290*/  SEL R2, RZ, 0xffffffff, P3 ;  /* 0xffffffffff027807 */ /* 0x000fe40001800000 */
[----:B------:R-:W-:Y:S02]  /*72a0*/  CS2R R36, SRZ ;  /* 0x0000000000247805 */ /* 0x000fe4000001ff00 */
[----:B------:R-:W-:Y:S02]  /*72b0*/  P2R R70, PR, RZ, 0x20 ;  /* 0x00000020ff467803 */ /* 0x000fe40000000000 */
[----:B------:R-:W-:Y:S02]  /*72c0*/  CS2R R34, SRZ ;  /* 0x0000000000227805 */ /* 0x000fe4000001ff00 */
[----:B------:R-:W-:Y:S02]  /*72d0*/  CS2R R32, SRZ ;  /* 0x0000000000207805 */ /* 0x000fe4000001ff00 */
[----:B------:R-:W-:Y:S04]  /*72e0*/  @P2 SEL R2, R3, R2, !P4 ;  /* 0x0000000203022207 */ /* 0x000fe80006000000 */
[----:B------:R-:W-:Y:S02]  /*72f0*/  LOP3.LUT R2, R2, 0x1, RZ, 0xc0, !PT ;  /* 0x0000000102027812 */ /* 0x000fe400078ec0ff */
[----:B------:R-:W-:Y:S02]  /*7300*/  @P5 SHF.L.U32 R0, RZ, 0x1f, RZ ;  /* 0x0000001fff005819 */ /* 0x000fe400000006ff */
[----:B------:R-:W-:Y:S02]  /*7310*/  ISETP.NE.U32.AND P2, PT, R2, 0x1, PT ;  /* 0x000000010200780c */ /* 0x000fe40003f45070 */
[----:B------:R1:W2:Y:S02]  /*7320*/  @P5 SYNCS.PHASECHK.TRANS64.TRYWAIT P1, [UR43+0x80], R0 ;  /* 0x00008000ff0055a7 */ /* 0x0002a4000802112b */
[----:B------:R-:W-:Y:S02]  /*7330*/  P2R R75, PR, RZ, 0x4 ;  /* 0x00000004ff4b7803 */ /* 0x000fe40000000000 */
[----:B-1----:R-:W-:Y:S04]  /*7340*/  SHF.L.U32 R0, R61, 0x1f, RZ ;  /* 0x0000001f3d007819 */ /* 0x002fe800000006ff */
[----:B------:R1:W4:Y:S01]  /*7350*/  SYNCS.PHASECHK.TRANS64.TRYWAIT P0, [R71+URZ+0xf0], R0 ;  /* 0x0000f000470075a7 */ /* 0x00032200080011ff */
[----:B--2---:R-:W-:Y:S01]  /*7360*/  @P5 SEL R74, RZ, 0x1, !P1 ;  /* 0x00000001ff4a5807 */ /* 0x004fe20004800000 */
[----:B-1----:R-:W-:Y:S06]  /*7370*/  @!P5 BRA `(.L_x_117) ;  /* 0x000000000058d947 */ /* 0x002fec0003800000 */
[----:B------:R-:W-:Y:S01]  /*7380*/  IMAD.MOV.U32 R46, RZ, RZ, RZ ;  /* 0x000000ffff2e7224 */ /* 0x000fe200078e00ff */
[----:B------:R-:W-:Y:S01]  /*7390*/  ISETP.NE.AND P1, PT, R74, RZ, PT ;  /* 0x000000ff4a00720c */ /* 0x000fe20003f25270 */
[----:B------:R-:W-:Y:S01]  /*73a0*/  BSSY B0, `(.L_x_118) ;  /* 0x000000c000007945 */ /* 0x000fe20003800000 */
[----:B------:R-:W-:Y:S02]  /*73b0*/  CS2R R34, SRZ ;  /* 0x0000000000227805 */ /* 0x000fe4000001ff00 */
[----:B------:R-:W-:Y:S02]  /*73c0*/  CS2R R32, SRZ ;  /* 0x0000000000207805 */ /* 0x000fe4000001ff00 */
[----:B------:R-:W-:Y:S02]  /*73d0*/  CS2R R38, SRZ ;  /* 0x0000000000267805 */ /* 0x000fe4000001ff00 */
[----:B------:R-:W-:Y:S02]  /*73e0*/  CS2R R36, SRZ ;  /* 0x0000000000247805 */ /* 0x000fe4000001ff00 */
[----:B------:R-:W-:Y:S02]  /*73f0*/  CS2R R42, SRZ ;  /* 0x00000000002a7805 */ /* 0x000fe4000001ff00 */
[----:B------:R-:W-:Y:S02]  /*7400*/  CS2R R40, SRZ ;  /* 0x0000000000287805 */ /* 0x000fe4000001ff00 */
[----:B------:R-:W-:Y:S01]  /*7410*/  CS2R R44, SRZ ;  /* 0x00000000002c7805 */ /* 0x000fe2000001ff00 */
[----:B------:R-:W-:Y:S06]  /*7420*/  @P1 BRA `(.L_x_119) ;  /* 0x00000000000c1947 */ /* 0x000fec0003800000 */
[----:B------:R-:W-:Y:S04]  /*7430*/  SHF.L.U32 R3, RZ, 0x1f, RZ ;  /* 0x0000001fff037819 */ /* 0x000fe800000006ff */
[----:B------:R-:W1:Y:S02]  /*7440*/  SYNCS.PHASECHK.TRANS64.TRYWAIT P1, [UR43+0x80], R3 ;  /* 0x00008003ff0075a7 */ /* 0x000e64000802112b */
[----:B-1----:R-:W-:Y:S05]  /*7450*/  @!P1 BRA `(.L_x_120) ;  /* 0x0000004c00b49947 */ /* 0x002fea0003800000 */
.L_x_119:
[----:B------:R-:W-:Y:S05]  /*7460*/  BSYNC B0 ;  /* 0x0000000000007941 */ /* 0x000fea0003800000 */
.L_x_118:
[----:B------:R-:W-:Y:S01]  /*7470*/  ISETP.NE.AND P1, PT, R75, RZ, PT ;  /* 0x000000ff4b00720c */ /* 0x000fe20003f25270 */
[----:B------:R-:W-:Y:S11]  /*7480*/  HFMA2 R73, -RZ, RZ, 0, 5.9604644775390625e-08 ;  /* 0x00000001ff497431 */ /* 0x000ff600000001ff */
[----:B------:R-:W-:Y:S01]  /*7490*/  @!UPT UIADD3 URZ, UPT, UPT, URZ, URZ, URZ ;  /* 0x000000fffffff290 */ /* 0x000fe2000fffe0ff */
[----:B------:R2:W1:Y:S04]  /*74a0*/  @P1 LDS.128 R32, [R64] ;  /* 0x0000000040201984 */ /* 0x0004680000000c00 */
[----:B------:R2:W1:Y:S04]  /*74b0*/  @P1 LDS.128 R36, [R63+0x10] ;  /* 0x000010003f241984 */ /* 0x0004680000000c00 */
[----:B------:R2:W1:Y:S04]  /*74c0*/  @P1 LDS.128 R40, [R62+0x20] ;  /* 0x000020003e281984 */ /* 0x0004680000000c00 */
[----:B------:R2:W1:Y:S02]  /*74d0*/  @P1 LDS.128 R44, [R59+0x30] ;  /* 0x000030003b2c1984 */ /* 0x0004640000000c00 */
.L_x_117:
[----:B------:R-:W-:Y:S05]  /*74e0*/  BSYNC B1 ;  /* 0x0000000000017941 */ /* 0x000fea0003800000 */
.L_x_116:
[----:B-1----:R-:W-:Y:S04]  /*74f0*/  SHF.R.U32.HI R2, RZ, 0x15, R25 ;  /* 0x00000015ff027819 */ /* 0x002fe80000011619 */
[----:B------:R-:W-:Y:S01]  /*7500*/  LOP3.LUT P1, RZ, R2, 0x3, R52, 0x48, !PT ;  /* 0x0000000302ff7812 */ /* 0x000fe20007824834 */
[----:B------:R-:W-:Y:S01]  /*7510*/  @!UPT UIADD3 URZ, UPT, UPT, URZ, URZ, URZ ;  /* 0x000000fffffff290 */ /* 0x000fe2000fffe0ff */
[----:B----4-:R-:W-:Y:S11]  /*7520*/  @P0 BRA `(.L_x_121) ;  /* 0x0000000000080947 */ /* 0x010ff60003800000 */
[----:B------:R-:W1:Y:S02]  /*7530*/  SYNCS.PHASECHK.TRANS64.TRYWAIT P0, [R71+URZ+0xf0], R0 ;  /* 0x0000f000470075a7 */ /* 0x000e6400080011ff */
[----:B-1----:R-:W-:Y:S05]  /*7540*/  @!P0 BRA `(.L_x_122) ;  /* 0x0000004c00908947 */ /* 0x002fea0003800000 */
.L_x_121:
[----:B------:R-:W-:Y:S05]  /*7550*/  @!P1 BRA `(.L_x_123) ;  /* 0x0000000000409947 */ /* 0x000fea0003800000 */
[----:B------:R-:W4:Y:S01]  /*7560*/  LDCU.64 UR8, c[0x4][0x70] ;  /* 0x01000e00ff0877ac */ /* 0x000f220008000a00 */
[----:B------:R-:W-:Y:S01]  /*7570*/  MOV R3, 0x0 ;  /* 0x0000000000037802 */ /* 0x000fe20000000f00 */
[----:B------:R-:W-:Y:S02]  /*7580*/  HFMA2 R12, -RZ, RZ, 0, 5.9604644775390625e-08 ;  /* 0x00000001ff0c7431 */ /* 0x000fe400000001ff */
[----:B------:R-:W-:Y:S02]  /*7590*/  IMAD.MOV.U32 R8, RZ, RZ, 0x192 ;  /* 0x00000192ff087424 */ /* 0x000fe400078e00ff */
[----:B------:R-:W-:Y:S01]  /*75a0*/  IMAD.MOV.U32 R13, RZ, RZ, RZ ;  /* 0x000000ffff0d7224 */ /* 0x000fe200078e00ff */
[----:B------:R-:W5:Y:S01]  /*75b0*/  LDCU.64 UR6, c[0x4][0x78] ;  /* 0x01000f00ff0677ac */ /* 0x000f620008000a00 */
[----:B------:R-:W1:Y:S01]  /*75c0*/  LDC.64 R2, c[0x4][R3] ;  /* 0x0100000003027b82 */ /* 0x000e620000000a00 */
[----:B------:R-:W2:Y:S01]  /*75d0*/  LDCU.64 UR4, c[0x4][0x10] ;  /* 0x01000200ff0477ac */ /* 0x000ea20008000a00 */
[----:B----4-:R-:W-:Y:S01]  /*75e0*/  MOV R5, UR9 ;  /* 0x0000000900057c02 */ /* 0x010fe20008000f00 */
[----:B------:R-:W-:Y:S01]  /*75f0*/  IMAD.U32 R4, RZ, RZ, UR8 ;  /* 0x00000008ff047e24 */ /* 0x000fe2000f8e00ff */
[----:B-----5:R-:W-:Y:S01]  /*7600*/  MOV R7, UR7 ;  /* 0x0000000700077c02 */ /* 0x020fe20008000f00 */
[----:B------:R-:W-:Y:S01]  /*7610*/  IMAD.U32 R6, RZ, RZ, UR6 ;  /* 0x00000006ff067e24 */ /* 0x000fe2000f8e00ff */
[----:B--2---:R-:W-:Y:S01]  /*7620*/  MOV R11, UR5 ;  /* 0x00000005000b7c02 */ /* 0x004fe20008000f00 */
[----:B------:R-:W-:Y:S02]  /*7630*/  IMAD.U32 R10, RZ, RZ, UR4 ;  /* 0x00000004ff0a7e24 */ /* 0x000fe4000f8e00ff */
[----:B------:R-:W-:Y:S07]  /*7640*/  LEPC R20, `(.L_x_123) ;  /* 0x000000001014794e */ /* 0x000fee0000000000 */
[----:B-1-3--:R-:W-:Y:S05]  /*7650*/  CALL.ABS.NOINC R2 ;  /* 0x0000000002007343 */ /* 0x00afea0003c00000 */
.L_x_123:
[----:B------:R-:W-:Y:S05]  /*7660*/  WARPSYNC.ALL ;  /* 0x0000000000007948 */ /* 0x000fea0003800000 */
[----:B------:R-:W-:Y:S01]  /*7670*/  R2UR UR4, R25 ;  /* 0x00000000190472ca */ /* 0x000fe200000e0000 */
[----:B------:R-:W-:Y:S01]  /*7680*/  BSSY.RECONVERGENT B0, `(.L_x_124) ;  /* 0x000003d000007945 */ /* 0x000fe20003800200 */
[----:B------:R-:W-:Y:S11]  /*7690*/  ISETP.NE.AND P0, PT, R66, RZ, PT ;  /* 0x000000ff4200720c */ /* 0x000ff60003f05270 */
[----:B------:R-:W1:Y:S02]  /*76a0*/  LDTM.x16 R4, tmem[UR4] ;  /* 0x00000004000479ee */ /* 0x000e640008240000 */
[C---:B-1-3--:R-:W-:Y:S01]  /*76b0*/  FMUL R0, R24.reuse, R4 ;  /* 0x0000000418007220 */ /* 0x04afe20000400000 */
[C---:B------:R-:W-:Y:S01]  /*76c0*/  FMUL R2, R24.reuse, R5 ;  /* 0x0000000518027220 */ /* 0x040fe20000400000 */
[C---:B------:R-:W-:Y:S01]  /*76d0*/  FMUL R3, R24.reuse, R6 ;  /* 0x0000000618037220 */ /* 0x040fe20000400000 */
[C---:B------:R-:W-:Y:S01]  /*76e0*/  FMUL R7, R24.reuse, R7 ;  /* 0x0000000718077220 */ /* 0x040fe20000400000 */
[C---:B------:R-:W-:Y:S01]  /*76f0*/  FFMA R28, R27.reuse, R32, R0 ;  /* 0x000000201b1c7223 */ /* 0x040fe20000000000 */
        /* <DEDUP_REMOVED lines=10> */
[----:B------:R1:W-:Y:S01]  /*77a0*/  STS.128 [R64], R28 ;  /* 0x0000001c40007388 */ /* 0x0003e20000000c00 */
        /* <DEDUP_REMOVED lines=8> */
[----:B------:R1:W-:Y:S01]  /*7830*/  STS.128 [R63+0x10], R4 ;  /* 0x000010043f007388 */ /* 0x0003e20000000c00 */
[C---:B------:R-:W-:Y:S01]  /*7840*/  FMUL R13, R24.reuse, R17 ;  /* 0x00000011180d7220 */ /* 0x040fe20000400000 */
[C---:B------:R-:W-:Y:S01]  /*7850*/  FFMA R10, R27.reuse, R42, R10 ;  /* 0x0000002a1b0a7223 */ /* 0x040fe2000000000a */
[C---:B------:R-:W-:Y:S01]  /*7860*/  FMUL R14, R24.reuse, R18 ;  /* 0x00000012180e7220 */ /* 0x040fe20000400000 */
[C---:B------:R-:W-:Y:S01]  /*7870*/  FFMA R11, R27.reuse, R43, R15 ;  /* 0x0000002b1b0b7223 */ /* 0x040fe2000000000f */
[----:B------:R-:W-:Y:S01]  /*7880*/  FMUL R19, R24, R19 ;  /* 0x0000001318137220 */ /* 0x000fe20000400000 */
[C---:B------:R-:W-:Y:S01]  /*7890*/  FFMA R12, R27.reuse, R44, R12 ;  /* 0x0000002c1b0c7223 */ /* 0x040fe2000000000c */
[C---:B------:R-:W-:Y:S01]  /*78a0*/  FFMA R13, R27.reuse, R45, R13 ;  /* 0x0000002d1b0d7223 */ /* 0x040fe2000000000d */
[C---:B------:R-:W-:Y:S01]  /*78b0*/  FFMA R14, R27.reuse, R46, R14 ;  /* 0x0000002e1b0e7223 */ /* 0x040fe2000000000e */
[----:B------:R1:W-:Y:S01]  /*78c0*/  STS.128 [R62+0x20], R8 ;  /* 0x000020083e007388 */ /* 0x0003e20000000c00 */
[----:B------:R-:W-:Y:S05]  /*78d0*/  FFMA R15, R27, R47, R19 ;  /* 0x0000002f1b0f7223 */ /* 0x000fea0000000013 */
[----:B------:R1:W-:Y:S01]  /*78e0*/  STS.128 [R59+0x30], R12 ;  /* 0x0000300c3b007388 */ /* 0x0003e20000000c00 */
[----:B------:R-:W-:Y:S01]  /*78f0*/  @!PT LDS RZ, [RZ] ;  /* 0x00000000fffff984 */ /* 0x000fe20000000800 */
[----:B------:R-:W-:Y:S01]  /*7900*/  @!PT LDS RZ, [RZ] ;  /* 0x00000000fffff984 */ /* 0x000fe20000000800 */
[----:B------:R-:W-:Y:S01]  /*7910*/  @!PT LDS RZ, [RZ] ;  /* 0x00000000fffff984 */ /* 0x000fe20000000800 */
[----:B------:R-:W-:Y:S01]  /*7920*/  @!PT LDS RZ, [RZ] ;  /* 0x00000000fffff984 */ /* 0x000fe20000000800 */
[----:B------:R3:W-:Y:S06]  /*7930*/  MEMBAR.ALL.CTA ;  /* 0x0000000000007992 */ /* 0x0007ec0000008000 */
[----:B---3--:R-:W3:Y:S02]  /*7940*/  FENCE.VIEW.ASYNC.S ;  /* 0x00000000000073c6 */ /* 0x008ee40000000000 */
[----:B---3--:R-:W-:Y:S06]  /*7950*/  BAR.SYNC.DEFER_BLOCKING 0x1, 0x80 ;  /* 0x0042000000007b1d */ /* 0x008fec0000010000 */
[----:B------:R-:W-:Y:S05]  /*7960*/  @P0 BRA `(.L_x_125) ;  /* 0x0000000000380947 */ /* 0x000fea0003800000 */
[----:B------:R-:W-:Y:S01]  /*7970*/  UIADD3 UR4, UPT, UPT, UR43, 0x200, URZ ;  /* 0x000002002b047890 */ /* 0x000fe2000fffe0ff */
[----:B------:R-:W-:Y:S01]  /*7980*/  UMOV UR51, UR36 ;  /* 0x0000002400337c82 */ /* 0x000fe20008000000 */
[----:B------:R-:W-:Y:S02]  /*7990*/  UIADD3 UR9, UPT, UPT, UR49, 0x80, URZ ;  /* 0x0000008031097890 */ /* 0x000fe4000fffe0ff */
[----:B------:R-:W-:Y:S02]  /*79a0*/  UIADD3 UR8, UPT, UPT, UR43, 0x1200, URZ ;  /* 0x000012002b087890 */ /* 0x000fe4000fffe0ff */
[----:B------:R-:W-:Y:S01]  /*79b0*/  MOV R56, UR4 ;  /* 0x0000000400387c02 */ /* 0x000fe20008000f00 */
[----:B------:R-:W-:Y:S01]  /*79c0*/  UIADD3 UR4, UP0, UPT, UR54, 0x680, URZ ;  /* 0x0000068036047890 */ /* 0x000fe2000ff1e0ff */
[----:B------:R-:W-:Y:S02]  /*79d0*/  UMOV UR10, UR50 ;  /* 0x00000032000a7c82 */ /* 0x000fe40008000000 */
[----:B------:R-:W-:Y:S01]  /*79e0*/  R2UR UR48, R56 ;  /* 0x00000000383072ca */ /* 0x000fe200000e0000 */
[----:B------:R-:W-:Y:S01]  /*79f0*/  UIADD3.X UR5, UPT, UPT, URZ, UR55, URZ, UP0, !UPT ;  /* 0x00000037ff057290 */ /* 0x000fe200087fe4ff */
[----:B------:R-:W-:Y:S11]  /*7a00*/  UMOV UR11, UR36 ;  /* 0x00000024000b7c82 */ /* 0x000ff60008000000 */
[----:B------:R3:W-:Y:S01]  /*7a10*/  UTMASTG.3D [UR48], [UR4] ;  /* 0x00000030040073b5 */ /* 0x0007e20008010000 */
[----:B------:R3:W-:Y:S01]  /*7a20*/  UTMASTG.3D [UR8], [UR4] ;  /* 0x00000008040073b5 */ /* 0x0007e20008010000 */
[----:B------:R0:W-:Y:S01]  /*7a30*/  UTMACMDFLUSH ;  /* 0x00000000000079b7 */ /* 0x0001e20000000000 */
[----:B---3--:R-:W-:Y:S04]  /*7a40*/  DEPBAR.LE SB0, 0x1 ;  /* 0x000080400000791a */ /* 0x008fe80000000000 */
.L_x_125:
[----:B------:R-:W-:Y:S05]  /*7a50*/  BSYNC.RECONVERGENT B0 ;  /* 0x0000000000007941 */ /* 0x000fea0003800200 */
.L_x_124:
[----:B------:R-:W-:Y:S01]  /*7a60*/  BAR.SYNC.DEFER_BLOCKING 0x1, 0x80 ;  /* 0x0042000000007b1d */ /* 0x000fe20000010000 */
[----:B------:R-:W-:Y:S01]  /*7a70*/  ISETP.NE.AND P1, PT, R70, RZ, PT ;  /* 0x000000ff4600720c */ /* 0x000fe20003f25270 */
[----:B------:R-:W-:Y:S01]  /*7a80*/  UISETP.NE.AND UP0, UPT, UR52, URZ, UPT ;  /* 0x000000ff3400728c */ /* 0x000fe2000bf05270 */
[----:B------:R-:W-:Y:S11]  /*7a90*/  LEA R2, R73, UR43, 0x3 ;  /* 0x0000002b49027c11 */ /* 0x000ff6000f8e18ff */
[----:B-1----:R-:W-:Y:S01]  /*7aa0*/  @P1 SHF.L.U32 R4, RZ, 0x1f, RZ ;  /* 0x0000001fff041819 */ /* 0x002fe200000006ff */
[----:B------:R-:W-:Y:S06]  /*7ab0*/  BRA.U !UP0, `(.L_x_126) ;  /* 0x0000000108247547 */ /* 0x000fec000b800000 */
[----:B------:R-:W1:Y:S01]  /*7ac0*/  S2R R0, SR_CgaCtaId ;  /* 0x0000000000007919 */ /* 0x000e620000008800 */
[----:B------:R-:W-:Y:S01]  /*7ad0*/  IMAD.U32 R3, RZ, RZ, UR47 ;  /* 0x0000002fff037e24 */ /* 0x000fe2000f8e00ff */
[----:B------:R-:W-:Y:S04]  /*7ae0*/  UIADD3 UR4, UPT, UPT, UR47, 0x1, URZ ;  /* 0x000000012f047890 */ /* 0x000fe8000fffe0ff */
[----:B------:R-:W-:Y:S01]  /*7af0*/  @P1 LEA R3, R3, UR43, 0x3 ;  /* 0x0000002b03031c11 */ /* 0x000fe2000f8e18ff */
[----:B------:R-:W-:Y:S04]  /*7b00*/  UISETP.NE.AND UP0, UPT, UR4, 0x4, UPT ;  /* 0x000000040400788c */ /* 0x000fe8000bf05270 */
[----:B------:R-:W-:Y:S01]  /*7b10*/  @P1 VIADD R3, R3, 0xa0 ;  /* 0x000000a003031836 */ /* 0x000fe20000000000 */
[----:B------:R-:W-:Y:S04]  /*7b20*/  USEL UR47, UR4, URZ, UP0 ;  /* 0x000000ff042f7287 */ /* 0x000fe80008000000 */
[----:B-1----:R-:W-:Y:S04]  /*7b30*/  @P1 PRMT R0, R0, 0x654, R3 ;  /* 0x0000065400001816 */ /* 0x002fe80000000003 */
[----:B------:R1:W-:Y:S04]  /*7b40*/  @P1 SYNCS.ARRIVE.TRANS64.RED.A1T0 RZ, [R0+URZ], RZ ;  /* 0x000000ff00ff19a7 */ /* 0x0003e800081004ff */
.L_x_126:
[----:B------:R-:W3:Y:S01]  /*7b50*/  @P1 SYNCS.PHASECHK.TRANS64.TRYWAIT P0, [R2+URZ+0x80], R4 ;  /* 0x00008004020015a7 */ /* 0x000ee200080011ff */
[----:B------:R-:W-:Y:S01]  /*7b60*/  BSSY B1, `(.L_x_127) ;  /* 0x0000016000017945 */ /* 0x000fe20003800000 */
[----:B---3--:R-:W-:Y:S03]  /*7b70*/  @P1 SEL R74, RZ, 0x1, !P0 ;  /* 0x00000001ff4a1807 */ /* 0x008fe60004000000 */
[----:B------:R-:W-:Y:S05]  /*7b80*/  @!P1 BRA `(.L_x_128) ;  /* 0x00000000004c9947 */ /* 0x000fea0003800000 */
[----:B------:R-:W-:Y:S01]  /*7b90*/  ISETP.NE.AND P0, PT, R74, RZ, PT ;  /* 0x000000ff4a00720c */ /* 0x000fe20003f05270 */
[----:B------:R-:W-:Y:S01]  /*7ba0*/  BSSY B0, `(.L_x_129) ;  /* 0x000000b000007945 */ /* 0x000fe20003800000 */
[----:B------:R-:W-:Y:S11]  /*7bb0*/  ISETP.NE.AND P1, PT, R75, RZ, PT ;  /* 0x000000ff4b00720c */ /* 0x000ff60003f25270 */
[----:B------:R-:W-:Y:S02]  /*7bc0*/  @!UPT UIADD3 URZ, UPT, UPT, URZ, URZ, URZ ;  /* 0x000000fffffff290 */ /* 0x000fe4000fffe0ff */
[C---:B------:R-:W-:Y:S01]  /*7bd0*/  @P1 IMAD R6, R73.reuse, 0x2000, R64 ;  /* 0x0000200049061824 */ /* 0x040fe200078e0240 */
[C---:B------:R-:W-:Y:S01]  /*7be0*/  @P1 LEA R4, R73.reuse, R62, 0xd ;  /* 0x0000003e49041211 */ /* 0x040fe200078e68ff */
[C---:B------:R-:W-:Y:S02]  /*7bf0*/  @P1 IMAD R5, R73.reuse, 0x2000, R63 ;  /* 0x0000200049051824 */ /* 0x040fe400078e023f */
[----:B------:R-:W-:Y:S01]  /*7c00*/  @P1 IMAD R3, R73, 0x2000, R59 ;  /* 0x0000200049031824 */ /* 0x000fe200078e023b */
[----:B------:R-:W-:Y:S06]  /*7c10*/  @P0 BRA `(.L_x_130) ;  /* 0x00000000000c0947 */ /* 0x000fec0003800000 */
[----:B-1----:R-:W-:Y:S04]  /*7c20*/  SHF.L.U32 R0, RZ, 0x1f, RZ ;  /* 0x0000001fff007819 */ /* 0x002fe800000006ff */
[----:B------:R-:W1:Y:S02]  /*7c30*/  SYNCS.PHASECHK.TRANS64.TRYWAIT P0, [R2+URZ+0x80], R0 ;  /* 0x00008000020075a7 */ /* 0x000e6400080011ff */
[----:B-1----:R-:W-:Y:S05]  /*7c40*/  @!P0 BRA `(.L_x_131) ;  /* 0x0000004400e48947 */ /* 0x002fea0003800000 */
.L_x_130:
[----:B------:R-:W-:Y:S05]  /*7c50*/  BSYNC B0 ;  /* 0x0000000000007941 */ /* 0x000fea0003800000 */
.L_x_129:
[----:B------:R-:W-:Y:S02]  /*7c60*/  ISETP.NE.AND P0, PT, R75, RZ, PT ;  /* 0x000000ff4b00720c */ /* 0x000fe40003f05270 */
[----:B------:R-:W-:Y:S11]  /*7c70*/  IADD3 R73, PT, PT, R73, 0x1, RZ ;  /* 0x0000000149497810 */ /* 0x000ff60007ffe0ff */
[----:B------:R3:W4:Y:S04]  /*7c80*/  @P0 LDS.128 R32, [R6] ;  /* 0x0000000006200984 */ /* 0x0007280000000c00 */
[----:B------:R3:W1:Y:S04]  /*7c90*/  @P0 LDS.128 R36, [R5+0x10] ;  /* 0x0000100005240984 */ /* 0x0006680000000c00 */
[----:B------:R3:W1:Y:S04]  /*7ca0*/  @P0 LDS.128 R40, [R4+0x20] ;  /* 0x0000200004280984 */ /* 0x0006680000000c00 */
[----:B------:R3:W1:Y:S02]  /*7cb0*/  @P0 LDS.128 R44, [R3+0x30] ;  /* 0x00003000032c0984 */ /* 0x0006640000000c00 */
.L_x_128:
[----:B------:R-:W-:Y:S05]  /*7cc0*/  BSYNC B1 ;  /* 0x0000000000017941 */ /* 0x000fea0003800000 */
.L_x_127:
[----:B-1----:R-:W-:Y:S05]  /*7cd0*/  VIADD R0, R25, 0x10 ;  /* 0x0000001019007836 */ /* 0x002fea0000000000 */
[----:B------:R-:W-:Y:S04]  /*7ce0*/  SHF.R.U32.HI R0, RZ, 0x15, R0 ;  /* 0x00000015ff007819 */ /* 0x000fe80000011600 */
[----:B------:R-:W-:Y:S11]  /*7cf0*/  LOP3.LUT P0, RZ, R0, 0x3, R52, 0x48, !PT ;  /* 0x0000000300ff7812 */ /* 0x000ff60007804834 */
[----:B------:R-:W-:Y:S02]  /*7d00*/  @!UPT UIADD3 URZ, UPT, UPT, URZ, URZ, URZ ;  /* 0x000000fffffff290 */ /* 0x000fe4000fffe0ff */
[----:B------:R-:W-:Y:S05]  /*7d10*/  @!P0 BRA `(.L_x_132) ;  /* 0x0000000000408947 */ /* 0x000fea0003800000 */
[----:B------:R-:W1:Y:S01]  /*7d20*/  LDCU.64 UR8, c[0x4][0x70] ;  /* 0x01000e00ff0877ac */ /* 0x000e620008000a00 */
[----:B---3--:R-:W-:Y:S01]  /*7d30*/  MOV R3, 0x0 ;  /* 0x0000000000037802 */ /* 0x008fe20000000f00 */
[----:B------:R-:W-:Y:S02]  /*7d40*/  HFMA2 R12, -RZ, RZ, 0, 5.9604644775390625e-08 ;  /* 0x00000001ff0c7431 */ /* 0x000fe400000001ff */
[----:B------:R-:W-:Y:S02]  /*7d50*/  IMAD.MOV.U32 R8, RZ, RZ, 0x192 ;  /* 0x00000192ff087424 */ /* 0x000fe400078e00ff */
[----:B------:R-:W-:Y:S01]  /*7d60*/  IMAD.MOV.U32 R13, RZ, RZ, RZ ;  /* 0x000000ffff0d7224 */ /* 0x000fe200078e00ff */
[----:B------:R-:W3:Y:S01]  /*7d70*/  LDCU.64 UR6, c[0x4][0x78] ;  /* 0x01000f00ff0677ac */ /* 0x000ee20008000a00 */
[----:B------:R-:W2:Y:S01]  /*7d80*/  LDC.64 R2, c[0x4][R3] ;  /* 0x0100000003027b82 */ /* 0x000ea20000000a00 */
[----:B------:R-:W5:Y:S01]  /*7d90*/  LDCU.64 UR4, c[0x4][0x10] ;  /* 0x01000200ff0477ac */ /* 0x000f620008000a00 */
[----:B-1----:R-:W-:Y:S01]  /*7da0*/  MOV R5, UR9 ;  /* 0x0000000900057c02 */ /* 0x002fe20008000f00 */
[----:B------:R-:W-:Y:S01]  /*7db0*/  IMAD.U32 R4, RZ, RZ, UR8 ;  /* 0x00000008ff047e24 */ /* 0x000fe2000f8e00ff */
[----:B---3--:R-:W-:Y:S01]  /*7dc0*/  MOV R7, UR7 ;  /* 0x0000000700077c02 */ /* 0x008fe20008000f00 */
[----:B------:R-:W-:Y:S01]  /*7dd0*/  IMAD.U32 R6, RZ, RZ, UR6 ;  /* 0x00000006ff067e24 */ /* 0x000fe2000f8e00ff */
[----:B-----5:R-:W-:Y:S01]  /*7de0*/  MOV R11, UR5 ;  /* 0x00000005000b7c02 */ /* 0x020fe20008000f00 */
[----:B------:R-:W-:Y:S02]  /*7df0*/  IMAD.U32 R10, RZ, RZ, UR4 ;  /* 0x00000004ff0a7e24 */ /* 0x000fe4000f8e00ff */
[----:B------:R-:W-:Y:S07]  /*7e00*/  LEPC R20, `(.L_x_132) ;  /* 0x000000001014794e */ /* 0x000fee0000000000 */
[----:B--2-4-:R-:W-:Y:S05]  /*7e10*/  CALL.ABS.NOINC R2 ;  /* 0x0000000002007343 */ /* 0x014fea0003c00000 */
.L_x_132:
[----:B------:R-:W1:Y:S01]  /*7e20*/  S2R R72, SR_CgaCtaId ;  /* 0x0000000000487919 */ /* 0x000e620000008800 */
[----:B------:R-:W-:Y:S05]  /*7e30*/  WARPSYNC.ALL ;  /* 0x0000000000007948 */ /* 0x000fea0003800000 */
[----:B------:R-:W-:Y:S01]  /*7e40*/  R2UR UR4, R25 ;  /* 0x00000000190472ca */ /* 0x000fe200000e0000 */
[----:B------:R-:W-:Y:S01]  /*7e50*/  BSSY.RECONVERGENT B0, `(.L_x_133) ;  /* 0x0000044000007945 */ /* 0x000fe20003800200 */
[----:B------:R-:W-:Y:S02]  /*7e60*/  ISETP.NE.AND P6, PT, R70, RZ, PT ;  /* 0x000000ff4600720c */ /* 0x000fe40003fc5270 */
[----:B------:R-:W-:Y:S02]  /*7e70*/  ISETP.NE.AND P0, PT, R66, RZ, PT ;  /* 0x000000ff4200720c */ /* 0x000fe40003f05270 */
[----:B------:R-:W-:Y:S07]  /*7e80*/  MOV R20, UR47 ;  /* 0x0000002f00147c02 */ /* 0x000fee0008000f00 */
[----:B---3--:R-:W3:Y:S02]  /*7e90*/  LDTM.x16 R4, tmem[UR4+0x10] ;  /* 0x00001004000479ee */ /* 0x008ee40008240000 */
[----:B------:R-:W-:Y:S04]  /*7ea0*/  @P6 LEA R20, R20, UR43, 0x3 ;  /* 0x0000002b14146c11 */ /* 0x000fe8000f8e18ff */
[----:B------:R-:W-:Y:S01]  /*7eb0*/  @P6 IADD3 R20, PT, PT, R20, 0xa0, RZ ;  /* 0x000000a014146810 */ /* 0x000fe20007ffe0ff */
[C---:B---3--:R-:W-:Y:S01]  /*7ec0*/  FMUL R0, R24.reuse, R4 ;  /* 0x0000000418007220 */ /* 0x048fe20000400000 */
[C---:B------:R-:W-:Y:S01]  /*7ed0*/  FMUL R2, R24.reuse, R5 ;  /* 0x0000000518027220 */ /* 0x040fe20000400000 */
[C---:B------:R-:W-:Y:S01]  /*7ee0*/  FMUL R3, R24.reuse, R6 ;  /* 0x0000000618037220 */ /* 0x040fe20000400000 */
[C---:B------:R-:W-:Y:S01]  /*7ef0*/  FMUL R7, R24.reuse, R7 ;  /* 0x0000000718077220 */ /* 0x040fe20000400000 */
[C---:B----4-:R-:W-:Y:S01]  /*7f00*/  FFMA R28, R27.reuse, R32, R0 ;  /* 0x000000201b1c7223 */ /* 0x050fe20000000000 */
        /* <DEDUP_REMOVED lines=10> */
[----:B------:R-:W-:Y:S01]  /*7fb0*/  STS.128 [R64+0x2000], R28 ;  /* 0x0020001c40007388 */ /* 0x000fe20000000c00 */
        /* <DEDUP_REMOVED lines=18> */
[----:B------:R-:W-:Y:S01]  /*80e0*/  FFMA R19, R27, R47, R12 ;  /* 0x0000002f1b137223 */ /* 0x000fe2000000000c */
[----:B------:R-:W-:Y:S02]  /*80f0*/  @P6 SHF.L.U32 R0, RZ, 0x1f, RZ ;  /* 0x0000001fff006819 */ /* 0x000fe400000006ff */
[----:B-1----:R-:W-:Y:S02]  /*8100*/  @P6 PRMT R20, R72, 0x654, R20 ;  /* 0x0000065448146816 */ /* 0x002fe40000000014 */
[----:B------:R4:W-:Y:S01]  /*8110*/  STS.128 [R59+0x2030], R16 ;  /* 0x002030103b007388 */ /* 0x0009e20000000c00 */
[----:B------:R-:W-:Y:S01]  /*8120*/  @!PT LDS RZ, [RZ] ;  /* 0x00000000fffff984 */ /* 0x000fe20000000800 */
[----:B------:R-:W-:Y:S01]  /*8130*/  @!PT LDS RZ, [RZ] ;  /* 0x00000000fffff984 */ /* 0x000fe20000000800 */
[----:B------:R-:W-:Y:S01]  /*8140*/  @!PT LDS RZ, [RZ] ;  /* 0x00000000fffff984 */ /* 0x000fe20000000800 */
[----:B------:R-:W-:Y:S01]  /*8150*/  @!PT LDS RZ, [RZ] ;  /* 0x00000000fffff984 */ /* 0x000fe20000000800 */
[----:B------:R1:W-:Y:S06]  /*8160*/  MEMBAR.ALL.CTA ;  /* 0x0000000000007992 */ /* 0x0003ec0000008000 */
[----:B-1----:R-:W1:Y:S01]  /*8170*/  FENCE.VIEW.ASYNC.S ;  /* 0x00000000000073c6 */ /* 0x002e620000000000 */
[----:B---3--:R-:W-:Y:S01]  /*8180*/  LEA R6, R73, UR43, 0x3 ;  /* 0x0000002b49067c11 */ /* 0x008fe2000f8e18ff */
[----:B-1----:R-:W-:Y:S06]  /*8190*/  BAR.SYNC.DEFER_BLOCKING 0x1, 0x80 ;  /* 0x0042000000007b1d */ /* 0x002fec0000010000 */
[----:B------:R-:W-:Y:S05]  /*81a0*/  @P0 BRA `(.L_x_134) ;  /* 0x0000000000380947 */ /* 0x000fea0003800000 */
[----:B------:R-:W-:Y:S02]  /*81b0*/  UIADD3 UR4, UP0, UPT, UR54, 0x680, URZ ;  /* 0x0000068036047890 */ /* 0x000fe4000ff1e0ff */
[----:B------:R-:W-:Y:S02]  /*81c0*/  UIADD3 UR13, UPT, UPT, UR49, 0x10, URZ ;  /* 0x00000010310d7890 */ /* 0x000fe4000fffe0ff */
[----:B------:R-:W-:Y:S02]  /*81d0*/  UIADD3 UR12, UPT, UPT, UR43, 0x2200, URZ ;  /* 0x000022002b0c7890 */ /* 0x000fe4000fffe0ff */
[----:B------:R-:W-:Y:S01]  /*81e0*/  UIADD3.X UR5, UPT, UPT, URZ, UR55, URZ, UP0, !UPT ;  /* 0x00000037ff057290 */ /* 0x000fe200087fe4ff */
[----:B------:R-:W-:Y:S01]  /*81f0*/  UMOV UR14, UR50 ;  /* 0x00000032000e7c82 */ /* 0x000fe20008000000 */
[----:B------:R-:W-:Y:S01]  /*8200*/  UMOV UR15, UR36 ;  /* 0x00000024000f7c82 */ /* 0x000fe20008000000 */
[----:B------:R-:W-:Y:S02]  /*8210*/  UIADD3 UR9, UPT, UPT, UR49, 0x90, URZ ;  /* 0x0000009031097890 */ /* 0x000fe4000fffe0ff */
[----:B------:R-:W-:Y:S01]  /*8220*/  UIADD3 UR8, UPT, UPT, UR43, 0x3200, URZ ;  /* 0x000032002b087890 */ /* 0x000fe2000fffe0ff */
[----:B------:R-:W-:Y:S03]  /*8230*/  UMOV UR10, UR50 ;  /* 0x00000032000a7c82 */ /* 0x000fe60008000000 */
[----:B------:R1:W-:Y:S01]  /*8240*/  UTMASTG.3D [UR12], [UR4] ;  /* 0x0000000c040073b5 */ /* 0x0003e20008010000 */
[----:B------:R-:W-:Y:S04]  /*8250*/  UMOV UR11, UR36 ;  /* 0x00000024000b7c82 */ /* 0x000fe80008000000 */
[----:B------:R1:W-:Y:S01]  /*8260*/  UTMASTG.3D [UR8], [UR4] ;  /* 0x00000008040073b5 */ /* 0x0003e20008010000 */
[----:B------:R0:W-:Y:S01]  /*8270*/  UTMACMDFLUSH ;  /* 0x00000000000079b7 */ /* 0x0001e20000000000 */
[----:B-1----:R-:W-:Y:S04]  /*8280*/  DEPBAR.LE SB0, 0x1 ;  /* 0x000080400000791a */ /* 0x002fe80000000000 */
.L_x_134:
[----:B------:R-:W-:Y:S05]  /*8290*/  BSYNC.RECONVERGENT B0 ;  /* 0x0000000000007941 */ /* 0x000fea0003800200 */
.L_x_133:
[----:B------:R-:W-:Y:S01]  /*82a0*/  BAR.SYNC.DEFER_BLOCKING 0x1, 0x80 ;  /* 0x0042000000007b1d */ /* 0x000fe20000010000 */
[----:B------:R-:W-:Y:S04]  /*82b0*/  UIADD3 UR4, UPT, UPT, UR47, 0x1, URZ ;  /* 0x000000012f047890 */ /* 0x000fe8000fffe0ff */
[----:B------:R-:W-:Y:S04]  /*82c0*/  UISETP.NE.AND UP0, UPT, UR4, 0x4, UPT ;  /* 0x000000040400788c */ /* 0x000fe8000bf05270 */
[----:B------:R-:W-:Y:S01]  /*82d0*/  USEL UR46, UR4, URZ, UP0 ;  /* 0x000000ff042e7287 */ /* 0x000fe20008000000 */
[----:B------:R1:W-:Y:S01]  /*82e0*/  @P6 SYNCS.ARRIVE.TRANS64.RED.A1T0 RZ, [R20+URZ], RZ ;  /* 0x000000ff14ff69a7 */ /* 0x0003e200081004ff */
[----:B------:R-:W-:Y:S01]  /*82f0*/  BSSY B1, `(.L_x_135) ;  /* 0x0000017000017945 */ /* 0x000fe20003800000 */
[----:B------:R-:W3:Y:S02]  /*8300*/  @P6 SYNCS.PHASECHK.TRANS64.TRYWAIT P0, [R6+URZ+0x80], R0 ;  /* 0x00008000060065a7 */ /* 0x000ee400080011ff */
[----:B---3--:R-:W-:Y:S01]  /*8310*/  @P6 SEL R74, RZ, 0x1, !P0 ;  /* 0x00000001ff4a6807 */ /* 0x008fe20004000000 */
[----:B-1----:R-:W-:Y:S06]  /*8320*/  @!P6 BRA `(.L_x_136) ;  /* 0x00000000004ce947 */ /* 0x002fec0003800000 */
        /* <DEDUP_REMOVED lines=9> */
[----:B------:R-:W-:Y:S04]  /*83c0*/  SHF.L.U32 R5, RZ, 0x1f, RZ ;  /* 0x0000001fff057819 */ /* 0x000fe800000006ff */
[----:B------:R-:W1:Y:S02]  /*83d0*/  SYNCS.PHASECHK.TRANS64.TRYWAIT P0, [R6+URZ+0x80], R5 ;  /* 0x00008005060075a7 */ /* 0x000e6400080011ff */
[----:B-1----:R-:W-:Y:S05]  /*83e0*/  @!P0 BRA `(.L_x_139) ;  /* 0x0000004000108947 */ /* 0x002fea0003800000 */
.L_x_138:
[----:B------:R-:W-:Y:S05]  /*83f0*/  BSYNC B0 ;  /* 0x0000000000007941 */ /* 0x000fea0003800000 */
.L_x_137:
[----:B------:R-:W-:Y:S02]  /*8400*/  ISETP.NE.AND P0, PT, R75, RZ, PT ;  /* 0x000000ff4b00720c */ /* 0x000fe40003f05270 */
[----:B------:R-:W-:Y:S11]  /*8410*/  IADD3 R73, PT, PT, R73, 0x1, RZ ;  /* 0x0000000149497810 */ /* 0x000ff60007ffe0ff */
[----:B------:R3:W1:Y:S04]  /*8420*/  @P0 LDS.128 R32, [R4] ;  /* 0x0000000004200984 */ /* 0x0006680000000c00 */
[----:B------:R3:W1:Y:S04]  /*8430*/  @P0 LDS.128 R36, [R3+0x10] ;  /* 0x0000100003240984 */ /* 0x0006680000000c00 */
[----:B------:R3:W1:Y:S04]  /*8440*/  @P0 LDS.128 R40, [R2+0x20] ;  /* 0x0000200002280984 */ /* 0x0006680000000c00 */
[----:B------:R3:W1:Y:S02]  /*8450*/  @P0 LDS.128 R44, [R0+0x30] ;  /* 0x00003000002c0984 */ /* 0x0006640000000c00 */
.L_x_136:
[----:B------:R-:W-:Y:S05]  /*8460*/  BSYNC B1 ;  /* 0x0000000000017941 */ /* 0x000fea0003800000 */
.L_x_135:
[----:B---3--:R-:W-:Y:S05]  /*8470*/  VIADD R0, R25, 0x20 ;  /* 0x0000002019007836 */ /* 0x008fea0000000000 */
[----:B------:R-:W-:Y:S04]  /*8480*/  SHF.R.U32.HI R0, RZ, 0x15, R0 ;  /* 0x00000015ff007819 */ /* 0x000fe80000011600 */
[----:B------:R-:W-:Y:S11]  /*8490*/  LOP3.LUT P0, RZ, R0, 0x3, R52, 0x48, !PT ;  /* 0x0000000300ff7812 */ /* 0x000ff60007804834 */
[----:B------:R-:W-:Y:S02]  /*84a0*/  @!UPT UIADD3 URZ, UPT, UPT, URZ, URZ, URZ ;  /* 0x000000fffffff290 */ /* 0x000fe4000fffe0ff */
[----:B------:R-:W-:Y:S05]  /*84b0*/  @!P0 BRA `(.L_x_140) ;  /* 0x0000000000408947 */ /* 0x000fea0003800000 */
[----:B------:R-:W1:Y:S01]  /*84c0*/  LDCU.64 UR8, c[0x4][0x70] ;  /* 0x01000e00ff0877ac */ /* 0x000e620008000a00 */
[----:B------:R-:W-:Y:S01]  /*84d0*/  MOV R3, 0x0 ;  /* 0x0000000000037802 */ /* 0x000fe20000000f00 */
[----:B------:R-:W-:Y:S02]  /*84e0*/  HFMA2 R12, -RZ, RZ, 0, 5.9604644775390625e-08 ;  /* 0x00000001ff0c7431 */ /* 0x000fe400000001ff */
[----:B----4-:R-:W-:Y:S02]  /*84f0*/  IMAD.MOV.U32 R8, RZ, RZ, 0x192 ;  /* 0x00000192ff087424 */ /* 0x010fe400078e00ff */
[----:B------:R-:W-:Y:S01]  /*8500*/  IMAD.MOV.U32 R13, RZ, RZ, RZ ;  /* 0x000000ffff0d7224 */ /* 0x000fe200078e00ff */
[----:B------:R-:W3:Y:S01]  /*8510*/  LDCU.64 UR6, c[0x4][0x78] ;  /* 0x01000f00ff0677ac */ /* 0x000ee20008000a00 */
[----:B------:R-:W4:Y:S01]  /*8520*/  LDC.64 R2, c[0x4][R3] ;  /* 0x0100000003027b82 */ /* 0x000f220000000a00 */
        /* <DEDUP_REMOVED lines=9> */
.L_x_140:
[----:B------:R-:W-:Y:S05]  /*85c0*/  WARPSYNC.ALL ;  /* 0x0000000000007948 */ /* 0x000fea0003800000 */
[----:B------:R-:W-:Y:S01]  /*85d0*/  R2UR UR4, R25 ;  /* 0x00000000190472ca */ /* 0x000fe200000e0000 */
[----:B------:R-:W-:Y:S01]  /*85e0*/  BSSY.RECONVERGENT B0, `(.L_x_141) ;  /* 0x0000044000007945 */ /* 0x000fe20003800200 */
[----:B------:R-:W-:Y:S02]  /*85f0*/  ISETP.NE.AND P6, PT, R70, RZ, PT ;  /* 0x000000ff4600720c */ /* 0x000fe40003fc5270 */
[----:B------:R-:W-:Y:S02]  /*8600*/  ISETP.NE.AND P0, PT, R66, RZ, PT ;  /* 0x000000ff4200720c */ /* 0x000fe40003f05270 */
[----:B------:R-:W-:Y:S07]  /*8610*/  MOV R20, UR46 ;  /* 0x0000002e00147c02 */ /* 0x000fee0008000f00 */
[----:B-1--4-:R-:W1:Y:S02]  /*8620*/  LDTM.x16 R4, tmem[UR4+0x20] ;  /* 0x00002004000479ee */ /* 0x012e640008240000 */
[----:B------:R-:W-:Y:S04]  /*8630*/  @P6 LEA R20, R20, UR43, 0x3 ;  /* 0x0000002b14146c11 */ /* 0x000fe8000f8e18ff */
[----:B------:R-:W-:Y:S04]  /*8640*/  @P6 IADD3 R20, PT, PT, R20, 0xa0, RZ ;  /* 0x000000a014146810 */ /* 0x000fe80007ffe0ff */
[----:B------:R-:W-:Y:S01]  /*8650*/  @P6 PRMT R20, R72, 0x654, R20 ;  /* 0x0000065448146816 */ /* 0x000fe20000000014 */
[C---:B-1----:R-:W-:Y:S01]  /*8660*/  FMUL R0, R24.reuse, R4 ;  /* 0x0000000418007220 */ /* 0x042fe20000400000 */
        /* <DEDUP_REMOVED lines=34> */
[----:B------:R-:W-:Y:S02]  /*8890*/  LEA R0, R73, UR43, 0x3 ;  /* 0x0000002b49007c11 */ /* 0x000fe4000f8e18ff */
[----:B------:R-:W-:Y:S02]  /*88a0*/  @P6 SHF.L.U32 R2, RZ, 0x1f, RZ ;  /* 0x0000001fff026819 */ /* 0x000fe400000006ff */
        /* <DEDUP_REMOVED lines=22> */
[----:B---3--:R-:W-:Y:S04]  /*8a10*/  DEPBAR.LE SB0, 0x1 ;  /* 0x000080400000791a */ /* 0x008fe80000000000 */
.L_x_142:
[----:B------:R-:W-:Y:S05]  /*8a20*/  BSYNC.RECONVERGENT B0 ;  /* 0x0000000000007941 */ /* 0x000fea0003800200 */
.L_x_141:
[----:B------:R-:W-:Y:S01]  /*8a30*/  BAR.SYNC.DEFER_BLOCKING 0x1, 0x80 ;  /* 0x0042000000007b1d */ /* 0x000fe20000010000 */
[----:B------:R-:W-:Y:S01]  /*8a40*/  UIADD3 UR4, UPT, UPT, UR46, 0x1, URZ ;  /* 0x000000012e047890 */ /* 0x000fe2000fffe0ff */
[----:B------:R-:W-:Y:S03]  /*8a50*/  HFMA2 R76, -RZ, RZ, 0, 0 ;  /* 0x00000000ff4c7431 */ /* 0x000fe600000001ff */
[----:B------:R-:W-:Y:S04]  /*8a60*/  UISETP.NE.AND UP0, UPT, UR4, 0x4, UPT ;  /* 0x000000040400788c */ /* 0x000fe8000bf05270 */
[----:B------:R-:W-:Y:S01]  /*8a70*/  USEL UR44, UR4, URZ, UP0 ;  /* 0x000000ff042c7287 */ /* 0x000fe20008000000 */
[----:B------:R3:W-:Y:S01]  /*8a80*/  @P6 SYNCS.ARRIVE.TRANS64.RED.A1T0 RZ, [R20+URZ], RZ ;  /* 0x000000ff14ff69a7 */ /* 0x0007e200081004ff */
[----:B------:R-:W-:Y:S01]  /*8a90*/  BSSY B1, `(.L_x_143) ;  /* 0x000001b000017945 */ /* 0x000fe20003800000 */
[----:B------:R-:W4:Y:S02]  /*8aa0*/  @P6 SYNCS.PHASECHK.TRANS64.TRYWAIT P0, [R0+URZ+0x80], R2 ;  /* 0x00008002000065a7 */ /* 0x000f2400080011ff */
[----:B----4-:R-:W-:Y:S01]  /*8ab0*/  @P6 SEL R74, RZ, 0x1, !P0 ;  /* 0x00000001ff4a6807 */ /* 0x010fe20004000000 */
[----:B---3--:R-:W-:Y:S06]  /*8ac0*/  @!P6 BRA `(.L_x_144) ;  /* 0x00000000005ce947 */ /* 0x008fec0003800000 */
[----:B------:R-:W-:Y:S01]  /*8ad0*/  ISETP.NE.AND P0, PT, R74, RZ, PT ;  /* 0x000000ff4a00720c */ /* 0x000fe20003f05270 */
[----:B------:R-:W-:Y:S01]  /*8ae0*/  BSSY B0, `(.L_x_145) ;  /* 0x000000b000007945 */ /* 0x000fe20003800000 */
[----:B------:R-:W-:Y:S11]  /*8af0*/  ISETP.NE.AND P1, PT, R75, RZ, PT ;  /* 0x000000ff4b00720c */ /* 0x000ff60003f25270 */
[----:B------:R-:W-:Y:S02]  /*8b00*/  @!UPT UIADD3 URZ, UPT, UPT, URZ, URZ, URZ ;  /* 0x000000fffffff290 */ /* 0x000fe4000fffe0ff */
[C---:B-1----:R-:W-:Y:S01]  /*8b10*/  @P1 IMAD R5, R73.reuse, 0x2000, R64 ;  /* 0x0000200049051824 */ /* 0x042fe200078e0240 */
[C---:B------:R-:W-:Y:S01]  /*8b20*/  @P1 LEA R3, R73.reuse, R62, 0xd ;  /* 0x0000003e49031211 */ /* 0x040fe200078e68ff */
[C---:B------:R-:W-:Y:S02]  /*8b30*/  @P1 IMAD R4, R73.reuse, 0x2000, R63 ;  /* 0x0000200049041824 */ /* 0x040fe400078e023f */
[----:B------:R-:W-:Y:S01]  /*8b40*/  @P1 IMAD R2, R73, 0x2000, R59 ;  /* 0x0000200049021824 */ /* 0x000fe200078e023b */
[----:B------:R-:W-:Y:S06]  /*8b50*/  @P0 BRA `(.L_x_146) ;  /* 0x00000000000c0947 */ /* 0x000fec0003800000 */
[----:B------:R-:W-:Y:S04]  /*8b60*/  SHF.L.U32 R6, RZ, 0x1f, RZ ;  /* 0x0000001fff067819 */ /* 0x000fe800000006ff */
[----:B------:R-:W1:Y:S02]  /*8b70*/  SYNCS.PHASECHK.TRANS64.TRYWAIT P0, [R0+URZ+0x80], R6 ;  /* 0x00008006000075a7 */ /* 0x000e6400080011ff */
[----:B-1----:R-:W-:Y:S05]  /*8b80*/  @!P0 BRA `(.L_x_147) ;  /* 0x00000038003c8947 */ /* 0x002fea0003800000 */
.L_x_146:
[----:B------:R-:W-:Y:S05]  /*8b90*/  BSYNC B0 ;  /* 0x0000000000007941 */ /* 0x000fea0003800000 */
.L_x_145:
[----:B------:R-:W-:Y:S01]  /*8ba0*/  ISETP.NE.AND P0, PT, R75, RZ, PT ;  /* 0x000000ff4b00720c */ /* 0x000fe20003f05270 */
[----:B------:R-:W-:Y:S11]  /*8bb0*/  VIADD R73, R73, 0x1 ;  /* 0x0000000149497836 */ /* 0x000ff60000000000 */
[----:B------:R-:W-:Y:S01]  /*8bc0*/  @!UPT UIADD3 URZ, UPT, UPT, URZ, URZ, URZ ;  /* 0x000000fffffff290 */ /* 0x000fe2000fffe0ff */
[----:B------:R3:W4:Y:S04]  /*8bd0*/  @P0 LDS.128 R32, [R5] ;  /* 0x0000000005200984 */ /* 0x0007280000000c00 */
[----:B------:R3:W1:Y:S04]  /*8be0*/  @P0 LDS.128 R36, [R4+0x10] ;  /* 0x0000100004240984 */ /* 0x0006680000000c00 */
[----:B------:R3:W1:Y:S04]  /*8bf0*/  @P0 LDS.128 R40, [R3+0x20] ;  /* 0x0000200003280984 */ /* 0x0006680000000c00 */
[----:B------:R3:W1:Y:S01]  /*8c00*/  @P0 LDS.128 R44, [R2+0x30] ;  /* 0x00003000022c0984 */ /* 0x0006620000000c00 */
[C---:B------:R-:W-:Y:S04]  /*8c10*/  ISETP.NE.AND P0, PT, R73.reuse, 0x4, PT ;  /* 0x000000044900780c */ /* 0x040fe80003f05270 */
[----:B------:R-:W-:Y:S02]  /*8c20*/  SEL R73, R73, RZ, P0 ;  /* 0x000000ff49497207 */ /* 0x000fe40000000000 */
[----:B------:R-:W-:Y:S02]  /*8c30*/  SEL R76, RZ, 0x1, P0 ;  /* 0x00000001ff4c7807 */ /* 0x000fe40000000000 */
.L_x_144:
[----:B------:R-:W-:Y:S05]  /*8c40*/  BSYNC B1 ;  /* 0x0000000000017941 */ /* 0x000fea0003800000 */
.L_x_143:
        /* <DEDUP_REMOVED lines=21> */
.L_x_148:
[----:B------:R-:W-:Y:S05]  /*8da0*/  WARPSYNC.ALL ;  /* 0x0000000000007948 */ /* 0x000fea0003800000 */
[----:B------:R-:W-:Y:S01]  /*8db0*/  R2UR UR4, R25 ;  /* 0x00000000190472ca */ /* 0x000fe200000e0000 */
[----:B------:R-:W-:Y:S01]  /*8dc0*/  BSSY.RECONVERGENT B0, `(.L_x_149) ;  /* 0x0000044000007945 */ /* 0x000fe20003800200 */
[----:B------:R-:W-:Y:S02]  /*8dd0*/  ISETP.NE.AND P6, PT, R70, RZ, PT ;  /* 0x000000ff4600720c */ /* 0x000fe40003fc5270 */
[----:B------:R-:W-:Y:S02]  /*8de0*/  ISETP.NE.AND P0, PT, R66, RZ, PT ;  /* 0x000000ff4200720c */ /* 0x000fe40003f05270 */
[----:B------:R-:W-:Y:S07]  /*8df0*/  MOV R20, UR44 ;  /* 0x0000002c00147c02 */ /* 0x000fee0008000f00 */
[----:B---3--:R-:W1:Y:S02]  /*8e00*/  LDTM.x16 R4, tmem[UR4+0x30] ;  /* 0x00003004000479ee */ /* 0x008e640008240000 */
[----:B------:R-:W-:Y:S04]  /*8e10*/  @P6 LEA R20, R20, UR43, 0x3 ;  /* 0x0000002b14146c11 */ /* 0x000fe8000f8e18ff */
[----:B------:R-:W-:Y:S04]  /*8e20*/  @P6 IADD3 R20, PT, PT, R20, 0xa0, RZ ;  /* 0x000000a014146810 */ /* 0x000fe80007ffe0ff */
[----:B------:R-:W-:Y:S01]  /*8e30*/  @P6 PRMT R20, R72, 0x654, R20 ;  /* 0x0000065448146816 */ /* 0x000fe20000000014 */
[C---:B-1----:R-:W-:Y:S01]  /*8e40*/  FMUL R0, R24.reuse, R4 ;  /* 0x0000000418007220 */ /* 0x042fe20000400000 */
        /* <DEDUP_REMOVED lines=34> */
[----:B------:R-:W-:Y:S04]  /*9070*/  @P6 SHF.L.U32 R0, R76, 0x1f, RZ ;  /* 0x0000001f4c006819 */ /* 0x000fe800000006ff */
[----:B------:R3:W-:Y:S01]  /*9080*/  STS.128 [R59+0x6030], R16 ;  /* 0x006030103b007388 */ /* 0x0007e20000000c00 */
[----:B------:R-:W-:Y:S01]  /*9090*/  @!PT LDS RZ, [RZ] ;  /* 0x00000000fffff984 */ /* 0x000fe20000000800 */
[----:B------:R-:W-:Y:S01]  /*90a0*/  @!PT LDS RZ, [RZ] ;  /* 0x00000000fffff984 */ /* 0x000fe20000000800 */
[----:B------:R-:W-:Y:S01]  /*90b0*/  @!PT LDS RZ, [RZ] ;  /* 0x00000000fffff984 */ /* 0x000fe20000000800 */
[----:B------:R-:W-:Y:S01]  /*90c0*/  @!PT LDS RZ, [RZ] ;  /* 0x00000000fffff984 */ /* 0x000fe20000000800 */
[----:B------:R4:W-:Y:S06]  /*90d0*/  MEMBAR.ALL.CTA ;  /* 0x0000000000007992 */ /* 0x0009ec0000008000 */
[----:B----4-:R-:W4:Y:S01]  /*90e0*/  FENCE.VIEW.ASYNC.S ;  /* 0x00000000000073c6 */ /* 0x010f220000000000 */
[----:B-1----:R-:W-:Y:S01]  /*90f0*/  LEA R6, R73, UR43, 0x3 ;  /* 0x0000002b49067c11 */ /* 0x002fe2000f8e18ff */
[----:B----4-:R-:W-:Y:S06]  /*9100*/  BAR.SYNC.DEFER_BLOCKING 0x1, 0x80 ;  /* 0x0042000000007b1d */ /* 0x010fec0000010000 */
        /* <DEDUP_REMOVED lines=15> */
.L_x_150:
[----:B------:R-:W-:Y:S05]  /*9200*/  BSYNC.RECONVERGENT B0 ;  /* 0x0000000000007941 */ /* 0x000fea0003800200 */
.L_x_149:
[----:B------:R-:W-:Y:S01]  /*9210*/  BAR.SYNC.DEFER_BLOCKING 0x1, 0x80 ;  /* 0x0042000000007b1d */ /* 0x000fe20000010000 */
[----:B------:R-:W-:Y:S04]  /*9220*/  UIADD3 UR4, UPT, UPT, UR44, 0x1, URZ ;  /* 0x000000012c047890 */ /* 0x000fe8000fffe0ff */
[----:B------:R-:W-:Y:S04]  /*9230*/  UISETP.NE.AND UP0, UPT, UR4, 0x4, UPT ;  /* 0x000000040400788c */ /* 0x000fe8000bf05270 */
[----:B------:R-:W-:Y:S01]  /*9240*/  USEL UR47, UR4, URZ, UP0 ;  /* 0x000000ff042f7287 */ /* 0x000fe20008000000 */
[----:B------:R1:W-:Y:S01]  /*9250*/  @P6 SYNCS.ARRIVE.TRANS64.RED.A1T0 RZ, [R20+URZ], RZ ;  /* 0x000000ff14ff69a7 */ /* 0x0003e200081004ff */
[----:B------:R-:W-:Y:S01]  /*9260*/  BSSY B1, `(.L_x_151) ;  /* 0x000001c000017945 */ /* 0x000fe20003800000 */
[----:B------:R-:W4:Y:S02]  /*9270*/  @P6 SYNCS.PHASECHK.TRANS64.TRYWAIT P0, [R6+URZ+0x80], R0 ;  /* 0x00008000060065a7 */ /* 0x000f2400080011ff */
[----:B----4-:R-:W-:Y:S01]  /*9280*/  @P6 SEL R74, RZ, 0x1, !P0 ;  /* 0x00000001ff4a6807 */ /* 0x010fe20004000000 */
        /* <DEDUP_REMOVED lines=10> */
[----:B------:R-:W-:Y:S04]  /*9330*/  SHF.L.U32 R5, R76, 0x1f, RZ ;  /* 0x0000001f4c057819 */ /* 0x000fe800000006ff */
[----:B------:R-:W1:Y:S02]  /*9340*/  SYNCS.PHASECHK.TRANS64.TRYWAIT P0, [R6+URZ+0x80], R5 ;  /* 0x00008005060075a7 */ /* 0x000e6400080011ff */
[----:B-1----:R-:W-:Y:S05]  /*9350*/  @!P0 BRA `(.L_x_155) ;  /* 0x00000030005c8947 */ /* 0x002fea0003800000 */
.L_x_154:
[----:B------:R-:W-:Y:S05]  /*9360*/  BSYNC B0 ;  /* 0x0000000000007941 */ /* 0x000fea0003800000 */
.L_x_153:
[----:B------:R-:W-:Y:S01]  /*9370*/  ISETP.NE.AND P0, PT, R75, RZ, PT ;  /* 0x000000ff4b00720c */ /* 0x000fe20003f05270 */
[----:B------:R-:W-:Y:S11]  /*9380*/  VIADD R73, R73, 0x1 ;  /* 0x0000000149497836 */ /* 0x000ff60000000000 */
[----:B------:R-:W-:Y:S01]  /*9390*/  @!UPT UIADD3 URZ, UPT, UPT, URZ, URZ, URZ ;  /* 0x000000fffffff290 */ /* 0x000fe2000fffe0ff */
[----:B------:R-:W4:Y:S04]  /*93a0*/  @P0 LDS.128 R32, [R4] ;  /* 0x0000000004200984 */ /* 0x000f280000000c00 */
[----:B------:R-:W1:Y:S04]  /*93b0*/  @P0 LDS.128 R36, [R3+0x10] ;  /* 0x0000100003240984 */ /* 0x000e680000000c00 */
[----:B------:R-:W1:Y:S04]  /*93c0*/  @P0 LDS.128 R40, [R2+0x20] ;  /* 0x0000200002280984 */ /* 0x000e680000000c00 */
[----:B------:R5:W1:Y:S01]  /*93d0*/  @P0 LDS.128 R44, [R0+0x30] ;  /* 0x00003000002c0984 */ /* 0x000a620000000c00 */
[C---:B------:R-:W-:Y:S04]  /*93e0*/  ISETP.NE.AND P0, PT, R73.reuse, 0x4, PT ;  /* 0x000000044900780c */ /* 0x040fe80003f05270 */
[----:B------:R-:W-:Y:S02]  /*93f0*/  SEL R73, R73, RZ, P0 ;  /* 0x000000ff49497207 */ /* 0x000fe40000000000 */
[----:B-----5:R-:W-:Y:S04]  /*9400*/  SEL R0, RZ, 0x1, P0 ;  /* 0x00000001ff007807 */ /* 0x020fe80000000000 */
[----:B------:R-:W-:Y:S02]  /*9410*/  LOP3.LUT R76, R76, R0, RZ, 0x3c, !PT ;  /* 0x000000004c4c7212 */ /* 0x000fe400078e3cff */
.L_x_152:
[----:B------:R-:W-:Y:S05]  /*9420*/  BSYNC B1 ;  /* 0x0000000000017941 */ /* 0x000fea0003800000 */
.L_x_151:
[----:B------:R-:W-:Y:S05]  /*9430*/  VIADD R0, R25, 0x40 ;  /* 0x0000004019007836 */ /* 0x000fea0000000000 */
[----:B------:R-:W-:Y:S04]  /*9440*/  SHF.R.U32.HI R0, RZ, 0x15, R0 ;  /* 0x00000015ff007819 */ /* 0x000fe80000011600 */
[----:B------:R-:W-:Y:S11]  /*9450*/  LOP3.LUT P0, RZ, R0, 0x3, R52, 0x48, !PT ;  /* 0x0000000300ff7812 */ /* 0x000ff60007804834 */
[----:B------:R-:W-:Y:S02]  /*9460*/  @!UPT UIADD3 URZ, UPT, UPT, URZ, URZ, URZ ;  /* 0x000000fffffff290 */ /* 0x000fe4000fffe0ff */
[----:B------:R-:W-:Y:S05]  /*9470*/  @!P0 BRA `(.L_x_156) ;  /* 0x0000000000408947 */ /* 0x000fea0003800000 */
[----:B------:R-:W1:Y:S01]  /*9480*/  LDCU.64 UR8, c[0x4][0x70] ;  /* 0x01000e00ff0877ac */ /* 0x000e620008000a00 */
[----:B------:R-:W-:Y:S01]  /*9490*/  MOV R3, 0x0 ;  /* 0x0000000000037802 */ /* 0x000fe20000000f00 */
[----:B------:R-:W-:Y:S02]  /*94a0*/  HFMA2 R12, -RZ, RZ, 0, 5.9604644775390625e-08 ;  /* 0x00000001ff0c7431 */ /* 0x000fe400000001ff */
[----:B---3--:R-:W-:Y:S02]  /*94b0*/  IMAD.MOV.U32 R8, RZ, RZ, 0x192 ;  /* 0x00000192ff087424 */ /* 0x008fe400078e00ff */
        /* <DEDUP_REMOVED lines=12> */
.L_x_156:
[----:B------:R-:W-:Y:S05]  /*9580*/  WARPSYNC.ALL ;  /* 0x0000000000007948 */ /* 0x000fea0003800000 */
[----:B------:R-:W-:Y:S01]  /*9590*/  R2UR UR4, R25 ;  /* 0x00000000190472ca */ /* 0x000fe200000e0000 */
[----:B------:R-:W-:Y:S01]  /*95a0*/  BSSY.RECONVERGENT B0, `(.L_x_157) ;  /* 0x0000046000007945 */ /* 0x000fe20003800200 */
[----:B------:R-:W-:Y:S02]  /*95b0*/  ISETP.NE.AND P6, PT, R70, RZ, PT ;  /* 0x000000ff4600720c */ /* 0x000fe40003fc5270 */
[----:B------:R-:W-:Y:S02]  /*95c0*/  ISETP.NE.AND P0, PT, R66, RZ, PT ;  /* 0x000000ff4200720c */ /* 0x000fe40003f05270 */
[----:B------:R-:W-:Y:S07]  /*95d0*/  MOV R20, UR47 ;  /* 0x0000002f00147c02 */ /* 0x000fee0008000f00 */
[----:B-1-3--:R-:W1:Y:S02]  /*95e0*/  LDTM.x16 R4, tmem[UR4+0x40] ;  /* 0x00004004000479ee */ /* 0x00ae640008240000 */
        /* <DEDUP_REMOVED lines=18> */
[----:B------:R-:W-:Y:S01]  /*9710*/  STS.128 [R64], R28 ;  /* 0x0000001c40007388 */ /* 0x000fe20000000c00 */
        /* <DEDUP_REMOVED lines=30> */
[----:B------:R-:W-:Y:S02]  /*9900*/  UIADD3 UR4, UPT, UPT, UR43, 0x200, URZ ;  /* 0x000002002b047890 */ /* 0x000fe4000fffe0ff */
[----:B------:R-:W-:Y:S01]  /*9910*/  UIADD3 UR9, UPT, UPT, UR49, 0x40, URZ ;  /* 0x0000004031097890 */ /* 0x000fe2000fffe0ff */
[----:B------:R-:W-:Y:S01]  /*9920*/  UMOV UR10, UR50 ;  /* 0x00000032000a7c82 */ /* 0x000fe20008000000 */
[----:B------:R-:W-:Y:S02]  /*9930*/  UMOV UR11, UR36 ;  /* 0x00000024000b7c82 */ /* 0x000fe40008000000 */
[----:B------:R-:W-:Y:S01]  /*9940*/  MOV R56, UR4 ;  /* 0x0000000400387c02 */ /* 0x000fe20008000f00 */
[----:B------:R-:W-:Y:S02]  /*9950*/  UIADD3 UR4, UP0, UPT, UR54, 0x680, URZ ;  /* 0x0000068036047890 */ /* 0x000fe4000ff1e0ff */
[----:B------:R-:W-:Y:S01]  /*9960*/  UIADD3 UR13, UPT, UPT, UR49, 0xc0, URZ ;  /* 0x000000c0310d7890 */ /* 0x000fe2000fffe0ff */
[----:B------:R-:W-:Y:S01]  /*9970*/  R2UR UR8, R56 ;  /* 0x00000000380872ca */ /* 0x000fe200000e0000 */
[----:B------:R-:W-:Y:S02]  /*9980*/  UIADD3.X UR5, UPT, UPT, URZ, UR55, URZ, UP0, !UPT ;  /* 0x00000037ff057290 */ /* 0x000fe400087fe4ff */
[----:B------:R-:W-:Y:S01]  /*9990*/  UIADD3 UR12, UPT, UPT, UR43, 0x1200, URZ ;  /* 0x000012002b0c7890 */ /* 0x000fe2000fffe0ff */
[----:B------:R-:W-:Y:S01]  /*99a0*/  UMOV UR14, UR50 ;  /* 0x00000032000e7c82 */ /* 0x000fe20008000000 */
[----:B------:R-:W-:Y:S08]  /*99b0*/  UMOV UR15, UR36 ;  /* 0x00000024000f7c82 */ /* 0x000ff00008000000 */
[----:B------:R1:W-:Y:S01]  /*99c0*/  UTMASTG.3D [UR8], [UR4] ;  /* 0x00000008040073b5 */ /* 0x0003e20008010000 */
[----:B------:R1:W-:Y:S01]  /*99d0*/  UTMASTG.3D [UR12], [UR4] ;  /* 0x0000000c040073b5 */ /* 0x0003e20008010000 */
[----:B------:R0:W-:Y:S01]  /*99e0*/  UTMACMDFLUSH ;  /* 0x00000000000079b7 */ /* 0x0001e20000000000 */
[----:B-1----:R-:W-:Y:S04]  /*99f0*/  DEPBAR.LE SB0, 0x1 ;  /* 0x000080400000791a */ /* 0x002fe80000000000 */
.L_x_158:
[----:B------:R-:W-:Y:S05]  /*9a00*/  BSYNC.RECONVERGENT B0 ;  /* 0x0000000000007941 */ /* 0x000fea0003800200 */
.L_x_157:
        /* <DEDUP_REMOVED lines=21> */
.L_x_162:
[----:B------:R-:W-:Y:S05]  /*9b60*/  BSYNC B0 ;  /* 0x0000000000007941 */ /* 0x000fea0003800000 */
.L_x_161:
        /* <DEDUP_REMOVED lines=11> */
.L_x_160:
[----:B------:R-:W-:Y:S05]  /*9c20*/  BSYNC B1 ;  /* 0x0000000000017941 */ /* 0x000fea0003800000 */
.L_x_159:
        /* <DEDUP_REMOVED lines=21> */
.L_x_164:
        /* <DEDUP_REMOVED lines=70> */
.L_x_166:
[----:B------:R-:W-:Y:S05]  /*a1e0*/  BSYNC.RECONVERGENT B0 ;  /* 0x0000000000007941 */ /* 0x000fea0003800200 */
.L_x_165:
        /* <DEDUP_REMOVED lines=21> */
.L_x_170:
[----:B------:R-:W-:Y:S05]  /*a340*/  BSYNC B0 ;  /* 0x0000000000007941 */ /* 0x000fea0003800000 */
.L_x_169:
        /* <DEDUP_REMOVED lines=11> */
.L_x_168:
[----:B------:R-:W-:Y:S05]  /*a400*/  BSYNC B1 ;  /* 0x0000000000017941 */ /* 0x000fea0003800000 */
.L_x_167:
        /* <DEDUP_REMOVED lines=21> */
.L_x_172:
        /* <DEDUP_REMOVED lines=46> */
[----:B------:R-:W-:Y:S02]  /*a840*/  @P6 SHF.L.U32 R2, R76, 0x1f, RZ ;  /* 0x0000001f4c026819 */ /* 0x000fe400000006ff */
        /* <DEDUP_REMOVED lines=23> */
.L_x_174:
[----:B------:R-:W-:Y:S05]  /*a9c0*/  BSYNC.RECONVERGENT B0 ;  /* 0x0000000000007941 */ /* 0x000fea0003800200 */
.L_x_173:
        /* <DEDUP_REMOVED lines=18> */
[----:B------:R-:W-:Y:S04]  /*aaf0*/  SHF.L.U32 R76, R76, 0x1f, RZ ;  /* 0x0000001f4c4c7819 */ /* 0x000fe800000006ff */
[----:B------:R-:W1:Y:S02]  /*ab00*/  SYNCS.PHASECHK.TRANS64.TRYWAIT P0, [R0+URZ+0x80], R76 ;  /* 0x0000804c000075a7 */ /* 0x000e6400080011ff */
[----:B-1----:R-:W-:Y:S05]  /*ab10*/  @!P0 BRA `(.L_x_179) ;  /* 0x0000001800a88947 */ /* 0x002fea0003800000 */
.L_x_178:
[----:B------:R-:W-:Y:S05]  /*ab20*/  BSYNC B0 ;  /* 0x0000000000007941 */ /* 0x000fea0003800000 */
.L_x_177:
[----:B------:R-:W-:Y:S11]  /*ab30*/  ISETP.NE.AND P0, PT, R75, RZ, PT ;  /* 0x000000ff4b00720c */ /* 0x000ff60003f05270 */
[----:B------:R-:W-:Y:S02]  /*ab40*/  @!UPT UIADD3 URZ, UPT, UPT, URZ, URZ, URZ ;  /* 0x000000fffffff290 */ /* 0x000fe4000fffe0ff */
[----:B------:R3:W4:Y:S04]  /*ab50*/  @P0 LDS.128 R32, [R4] ;  /* 0x0000000004200984 */ /* 0x0007280000000c00 */
[----:B------:R3:W1:Y:S04]  /*ab60*/  @P0 LDS.128 R36, [R3+0x10] ;  /* 0x0000100003240984 */ /* 0x0006680000000c00 */
[----:B------:R3:W1:Y:S04]  /*ab70*/  @P0 LDS.128 R40, [R2+0x20] ;  /* 0x0000200002280984 */ /* 0x0006680000000c00 */
[----:B------:R3:W1:Y:S02]  /*ab80*/  @P0 LDS.128 R44, [R73+0x30] ;  /* 0x00003000492c0984 */ /* 0x0006640000000c00 */
.L_x_176:
[----:B------:R-:W-:Y:S05]  /*ab90*/  BSYNC B1 ;  /* 0x0000000000017941 */ /* 0x000fea0003800000 */
.L_x_175:
        /* <DEDUP_REMOVED lines=21> */
.L_x_180:
[----:B------:R-:W-:Y:S01]  /*acf0*/  ISETP.NE.AND P0, PT, R66, RZ, PT ;  /* 0x000000ff4200720c */ /* 0x000fe20003f05270 */
[----:B------:R-:W-:Y:S05]  /*ad00*/  WARPSYNC.ALL ;  /* 0x0000000000007948 */ /* 0x000fea0003800000 */
[----:B------:R-:W-:Y:S01]  /*ad10*/  R2UR UR4, R25 ;  /* 0x00000000190472ca */ /* 0x000fe200000e0000 */
[----:B------:R-:W-:Y:S01]  /*ad20*/  BSSY.RECONVERGENT B0, `(.L_x_181) ;  /* 0x0000040000007945 */ /* 0x000fe20003800200 */
[----:B------:R-:W-:Y:S04]  /*ad30*/  IADD3 R71, PT, PT, R71, 0x110, RZ ;  /* 0x0000011047477810 */ /* 0x000fe80007ffe0ff */
[----:B------:R-:W-:Y:S07]  /*ad40*/  LOP3.LUT R71, R71, 0xfefffff8, RZ, 0xc0, !PT ;  /* 0xfefffff847477812 */ /* 0x000fee00078ec0ff */
[----:B---3--:R-:W1:Y:S01]  /*ad50*/  LDTM.x16 R4, tmem[UR4+0x70] ;  /* 0x00007004000479ee */ /* 0x008e620008240000 */
[----:B------:R-:W-:Y:S01]  /*ad60*/  NOP ;  /* 0x0000000000007918 */ /* 0x000fe20000000000 */
[----:B-1----:R1:W-:Y:S01]  /*ad70*/  SYNCS.ARRIVE.TRANS64.RED.A1T0 RZ, [R71+URZ], RZ ;  /* 0x000000ff47ff79a7 */ /* 0x0023e200081004ff */
[C---:B------:R-:W-:Y:S01]  /*ad80*/  FMUL R0, R24.reuse, R4 ;  /* 0x0000000418007220 */ /* 0x040fe20000400000 */
        /* <DEDUP_REMOVED lines=57> */
.L_x_182:
[----:B------:R-:W-:Y:S05]  /*b120*/  BSYNC.RECONVERGENT B0 ;  /* 0x0000000000007941 */ /* 0x000fea0003800200 */
.L_x_181:
[----:B------:R-:W-:Y:S01]  /*b130*/  BAR.SYNC.DEFER_BLOCKING 0x1, 0x80 ;  /* 0x0042000000007b1d */ /* 0x000fe20000010000 */
[----:B------:R-:W-:Y:S01]  /*b140*/  UISETP.NE.AND UP0, UPT, UR52, -0x8, UPT ;  /* 0xfffffff83400788c */ /* 0x000fe2000bf05270 */
[----:B------:R-:W-:Y:S08]  /*b150*/  IADD3 R22, PT, PT, R22, 0x1, RZ ;  /* 0x0000000116167810 */ /* 0x000ff00007ffe0ff */
[----:B------:R-:W-:Y:S05]  /*b160*/  BRA.U !UP0, `(.L_x_183) ;  /* 0x0000000108247547 */ /* 0x000fea000b800000 */
[----:B------:R-:W-:Y:S01]  /*b170*/  ISETP.NE.AND P0, PT, R70, RZ, PT ;  /* 0x000000ff4600720c */ /* 0x000fe20003f05270 */
[----:B------:R-:W-:Y:S01]  /*b180*/  IMAD.U32 R0, RZ, RZ, UR47 ;  /* 0x0000002fff007e24 */ /* 0x000fe2000f8e00ff */
[----:B------:R-:W-:Y:S04]  /*b190*/  UIADD3 UR4, UPT, UPT, UR47, 0x1, URZ ;  /* 0x000000012f047890 */ /* 0x000fe8000fffe0ff */
[----:B------:R-:W-:Y:S04]  /*b1a0*/  UISETP.NE.AND UP0, UPT, UR4, 0x4, UPT ;  /* 0x000000040400788c */ /* 0x000fe8000bf05270 */
[----:B------:R-:W-:Y:S03]  /*b1b0*/  USEL UR47, UR4, URZ, UP0 ;  /* 0x000000ff042f7287 */ /* 0x000fe60008000000 */
[----:B------:R-:W-:Y:S05]  /*b1c0*/  @P0 LEA R0, R0, UR43, 0x3 ;  /* 0x0000002b00000c11 */ /* 0x000fea000f8e18ff */
[----:B------:R-:W-:Y:S05]  /*b1d0*/  @P0 VIADD R0, R0, 0xa0 ;  /* 0x000000a000000836 */ /* 0x000fea0000000000 */
[----:B------:R-:W-:Y:S04]  /*b1e0*/  @P0 PRMT R0, R72, 0x654, R0 ;  /* 0x0000065448000816 */ /* 0x000fe80000000000 */
[----:B------:R3:W-:Y:S03]  /*b1f0*/  @P0 SYNCS.ARRIVE.TRANS64.RED.A1T0 RZ, [R0+URZ], RZ ;  /* 0x000000ff00ff09a7 */ /* 0x0007e600081004ff */
.L_x_183:
[----:B------:R-:W-:Y:S01]  /*b200*/  R2UR UR6, R69 ;  /* 0x00000000450672ca */ /* 0x000fe200000e0000 */
[----:B------:R-:W-:Y:S01]  /*b210*/  UIADD3 UR52, UPT, UPT, UR52, 0x8, URZ ;  /* 0x0000000834347890 */ /* 0x000fe2000fffe0ff */
[----:B------:R-:W-:Y:S01]  /*b220*/  R2UR UR5, R53 ;  /* 0x00000000350572ca */ /* 0x000fe200000e0000 */
[----:B------:R-:W-:Y:S01]  /*b230*/  UMOV UR36, UR63 ;  /* 0x0000003f00247c82 */ /* 0x000fe20008000000 */
[----:B------:R-:W-:Y:S02]  /*b240*/  R2UR UR4, R54 ;  /* 0x00000000360472ca */ /* 0x000fe400000e0000 */
[----:B------:R-:W-:Y:S02]  /*b250*/  ISETP.NE.AND P0, PT, R58, 0x2, PT ;  /* 0x000000023a00780c */ /* 0x000fe40003f05270 */
[----:B------:R-:W-:Y:S02]  /*b260*/  ISETP.NE.AND P1, PT, R22, 0x4, PT ;  /* 0x000000041600780c */ /* 0x000fe40003f25270 */
[----:B------:R-:W-:Y:S02]  /*b270*/  SEL R2, RZ, 0x1, P0 ;  /* 0x00000001ff027807 */ /* 0x000fe40000000000 */
[----:B---3--:R-:W-:Y:S01]  /*b280*/  SEL R0, RZ, 0x1, P1 ;  /* 0x00000001ff007807 */ /* 0x008fe20000800000 */
[----:B------:R-:W-:Y:S01]  /*b290*/  UISETP.NE.AND UP0, UPT, UR6, URZ, UPT ;  /* 0x000000ff0600728c */ /* 0x000fe2000bf05270 */
[----:B------:R-:W-:Y:S01]  /*b2a0*/  LOP3.LUT R60, R60, R2, RZ, 0x3c, !PT ;  /* 0x000000023c3c7212 */ /* 0x000fe200078e3cff */
[----:B------:R-:W-:Y:S01]  /*b2b0*/  UIADD3 UR34, UPT, UPT, UR37, UR5, URZ ;  /* 0x0000000525227290 */ /* 0x000fe2000fffe0ff */
[----:B------:R-:W-:Y:S01]  /*b2c0*/  LOP3.LUT R61, R61, R0, RZ, 0x3c, !PT ;  /* 0x000000003d3d7212 */ /* 0x000fe200078e3cff */
[----:B------:R-:W-:Y:S01]  /*b2d0*/  UIADD3 UR32, UPT, UPT, UR38, UR4, URZ ;  /* 0x0000000426207290 */ /* 0x000fe2000fffe0ff */
[----:B------:R-:W-:Y:S02]  /*b2e0*/  SEL R58, R58, RZ, P0 ;  /* 0x000000ff3a3a7207 */ /* 0x000fe40000000000 */
[----:B------:R-:W-:Y:S02]  /*b2f0*/  SEL R22, R22, RZ, P1 ;  /* 0x000000ff16167207 */ /* 0x000fe40000800000 */
[----:B------:R-:W-:Y:S07]  /*b300*/  BRA.U UP0, `(.L_x_184) ;  /* 0xffffffb100bc7547 */ /* 0x000fee000b83ffff */
[----:B------:R-:W-:-:S13]  /*b310*/  R2UR UR4, R55 ;  /* 0x00000000370472ca */ /* 0x000fda00000e0000 */
[----:B------:R-:W-:-:S09]  /*b320*/  UISETP.NE.AND UP0, UPT, UR4, URZ, UPT ;  /* 0x000000ff0400728c */ /* 0x000fd2000bf05270 */
[----:B------:R-:W-:Y:S05]  /*b330*/  BRA.U !UP0, `(.L_x_185) ;  /* 0x0000000108487547 */ /* 0x000fea000b800000 */
[----:B------:R-:W3:Y:S02]  /*b340*/  LDCU.64 UR4, c[0x0][0x890] ;  /* 0x00011200ff0477ac */ /* 0x000ee40008000a00 */
[----:B---3--:R-:W-:-:S04]  /*b350*/  UISETP.NE.U32.AND UP0, UPT, UR4, URZ, UPT ;  /* 0x000000ff0400728c */ /* 0x008fc8000bf05070 */
[----:B------:R-:W-:-:S09]  /*b360*/  UISETP.NE.AND.EX UP0, UPT, UR5, URZ, UPT, UP0 ;  /* 0x000000ff0500728c */ /* 0x000fd2000bf05300 */
[----:B------:R-:W-:Y:S05]  /*b370*/  BRA.U UP0, `(.L_x_186) ;  /* 0x00000001000c7547 */ /* 0x000fea000b800000 */
[----:B------:R-:W-:-:S13]  /*b380*/  FSETP.NEU.AND P0, PT, R27, RZ, PT ;  /* 0x000000ff1b00720b */ /* 0x000fda0003f0d000 */
[----:B------:R-:W-:Y:S05]  /*b390*/  @!P0 EXIT ;  /* 0x000000000000894d */ /* 0x000fea0003800000 */
[----:B------:R-:W-:Y:S05]  /*b3a0*/  BRA `(.L_x_185) ;  /* 0x00000000002c7947 */ /* 0x000fea0003800000 */
.L_x_186:
[----:B------:R-:W-:Y:S01]  /*b3b0*/  ISETP.NE.AND P0, PT, R57, RZ, PT ;  /* 0x000000ff3900720c */ /* 0x000fe20003f05270 */
[----:B------:R-:W-:-:S12]  /*b3c0*/  BSSY.RECONVERGENT B0, `(.L_x_185) ;  /* 0x0000009000007945 */ /* 0x000fd80003800200 */
[----:B------:R-:W-:Y:S05]  /*b3d0*/  @P0 BRA `(.L_x_187) ;  /* 0x0000000000140947 */ /* 0x000fea0003800000 */
[----:B------:R-:W3:Y:S02]  /*b3e0*/  LDCU.64 UR4, c[0x0][0x888] ;  /* 0x00011100ff0477ac */ /* 0x000ee40008000a00 */
[----:B---3--:R-:W-:-:S04]  /*b3f0*/  ISETP.NE.U32.AND P0, PT, RZ, UR4, PT ;  /* 0x00000004ff007c0c */ /* 0x008fc8000bf05070 */
[----:B------:R-:W-:-:S13]  /*b400*/  ISETP.NE.AND.EX P0, PT, RZ, UR5, PT, P0 ;  /* 0x00000005ff007c0c */ /* 0x000fda000bf05300 */
[----:B------:R-:W-:Y:S05]  /*b410*/  @!P0 EXIT ;  /* 0x000000000000894d */ /* 0x000fea0003800000 */
[----:B------:R-:W-:Y:S05]  /*b420*/  BRA `(.L_x_188) ;  /* 0x0000000000087947 */ /* 0x000fea0003800000 */
.L_x_187:
[----:B------:R-:W-:-:S13]  /*b430*/  FSETP.NEU.AND P0, PT, R27, RZ, PT ;  /* 0x000000ff1b00720b */ /* 0x000fda0003f0d000 */
[----:B------:R-:W-:Y:S05]  /*b440*/  @!P0 EXIT ;  /* 0x000000000000894d */ /* 0x000fea0003800000 */
.L_x_188:
[----:B------:R-:W-:Y:S05]  /*b450*/  BSYNC.RECONVERGENT B0 ;  /* 0x0000000000007941 */ /* 0x000fea0003800200 */
.L_x_185:
[----:B------:R-:W3:Y:S01]  /*b460*/  S2UR UR5, SR_CgaCtaId ;  /* 0x00000000000579c3 */ /* 0x000ee20000008800 */
[----:B------:R-:W-:Y:S01]  /*b470*/  ULEA UR4, UR47, UR43, 0x3 ;  /* 0x0000002b2f047291 */ /* 0x000fe2000f8e18ff */
[----:B------:R-:W-:-:S04]  /*b480*/  DEPBAR.LE SB0, 0x0 ;  /* 0x000080000000791a */ /* 0x000fc80000000000 */
[----:B------:R-:W-:-:S04]  /*b490*/  UIADD3 UR4, UPT, UPT, UR4, 0xa0, URZ ;  /* 0x000000a004047890 */ /* 0x000fc8000fffe0ff */
[----:B---3--:R-:W-:-:S09]  /*b4a0*/  UPRMT UR4, UR5, 0x654, UR4 ;  /* 0x0000065405047896 */ /* 0x008fd20008000004 */
[----:B------:R-:W-:Y:S01]  /*b4b0*/  SYNCS.ARRIVE.TRANS64.RED.A1T0 RZ, [UR4], RZ ;  /* 0x000000ffffff79a7 */ /* 0x000fe20008100404 */
[----:B------:R-:W-:Y:S05]  /*b4c0*/  EXIT ;  /* 0x000000000000794d */ /* 0x000fea0003800000 */
.L_x_24:
[----:B-1----:R1:W3:Y:S02]  /*b4d0*/  SYNCS.PHASECHK.TRANS64.TRYWAIT P0, [R0+URZ+0x140], R2 ;  /* 0x00014002000075a7 */ /* 0x0022e400080011ff */
[----:B---3--:R-:W-:Y:S05]  /*b4e0*/  @!P0 NANOSLEEP.SYNCS 0x989680 ;  /* 0x009896800000895d */ /* 0x008fea0003900000 */
[----:B------:R-:W3:Y:S02]  /*b4f0*/  @!P0 SYNCS.PHASECHK.TRANS64 P0, [R0+URZ+0x140], R2 ;  /* 0x00014002000085a7 */ /* 0x000ee400080010ff */
[----:B---3--:R-:W-:Y:S05]  /*b500*/  @!P0 BRA `(.L_x_24) ;  /* 0xfffffffc00f08947 */ /* 0x008fea000383ffff */
[----:B------:R-:W-:Y:S05]  /*b510*/  BRA `(.L_x_189) ;  /* 0xffffff6400907947 */ /* 0x000fea000383ffff */
.L_x_27:
[----:B-1----:R-:W-:-:S07]  /*b520*/  MOV R0, UR33 ;  /* 0x0000002100007c02 */ /* 0x002fce0008000f00 */
.L_x_190:
[----:B-1----:R1:W3:Y:S02]  /*b530*/  SYNCS.PHASECHK.TRANS64.TRYWAIT P0, [R0+URZ+0x40], R3 ;  /* 0x00004003000075a7 */ /* 0x0022e400080011ff */
[----:B---3--:R-:W-:Y:S05]  /*b540*/  @!P0 NANOSLEEP.SYNCS 0x989680 ;  /* 0x009896800000895d */ /* 0x008fea0003900000 */
[----:B------:R-:W3:Y:S02]  /*b550*/  @!P0 SYNCS.PHASECHK.TRANS64 P0, [R0+URZ+0x40], R3 ;  /* 0x00004003000085a7 */ /* 0x000ee400080010ff */
[----:B---3--:R-:W-:Y:S05]  /*b560*/  @!P0 BRA `(.L_x_190) ;  /* 0xfffffffc00f08947 */ /* 0x008fea000383ffff */
[----:B------:R-:W-:Y:S05]  /*b570*/  BRA `(.L_x_26) ;  /* 0xffffff6400e07947 */ /* 0x000fea000383ffff */
.L_x_34:
[----:B-1----:R-:W-:-:S07]  /*b580*/  MOV R0, UR9 ;  /* 0x0000000900007c02 */ /* 0x002fce0008000f00 */
.L_x_191:
[----:B-1----:R1:W3:Y:S02]  /*b590*/  SYNCS.PHASECHK.TRANS64.TRYWAIT P0, [R0+URZ+0x40], R3 ;  /* 0x00004003000075a7 */ /* 0x0022e400080011ff */
[----:B---3--:R-:W-:Y:S05]  /*b5a0*/  @!P0 NANOSLEEP.SYNCS 0x989680 ;  /* 0x009896800000895d */ /* 0x008fea0003900000 */
[----:B------:R-:W3:Y:S02]  /*b5b0*/  @!P0 SYNCS.PHASECHK.TRANS64 P0, [R0+URZ+0x40], R3 ;  /* 0x00004003000085a7 */ /* 0x000ee400080010ff */
[----:B---3--:R-:W-:Y:S05]  /*b5c0*/  @!P0 BRA `(.L_x_191) ;  /* 0xfffffffc00f08947 */ /* 0x008fea000383ffff */
[----:B------:R-:W-:Y:S05]  /*b5d0*/  BRA `(.L_x_33) ;  /* 0xffffff6800a47947 */ /* 0x000fea000383ffff */
.L_x_39:
[----:B-1----:R1:W3:Y:S02]  /*b5e0*/  SYNCS.PHASECHK.TRANS64.TRYWAIT P0, [R3+URZ+0xd0], R0 ;  /* 0x0000d000030075a7 */ /* 0x0022e400080011ff */
[----:B---3--:R-:W-:Y:S05]  /*b5f0*/  @!P0 NANOSLEEP.SYNCS 0x989680 ;  /* 0x009896800000895d */ /* 0x008fea0003900000 */
[----:B------:R-:W3:Y:S02]  /*b600*/  @!P0 SYNCS.PHASECHK.TRANS64 P0, [R3+URZ+0xd0], R0 ;  /* 0x0000d000030085a7 */ /* 0x000ee400080010ff */
[----:B---3--:R-:W-:Y:S05]  /*b610*/  @!P0 BRA `(.L_x_39) ;  /* 0xfffffffc00f08947 */ /* 0x008fea000383ffff */
[----:B------:R-:W-:Y:S05]  /*b620*/  BRA `(.L_x_192) ;  /* 0xffffff6c00487947 */ /* 0x000fea000383ffff */
.L_x_43:
[----:B------:R-:W-:-:S07]  /*b630*/  MOV R0, UR4 ;  /* 0x0000000400007c02 */ /* 0x000fce0008000f00 */
.L_x_193:
[----:B-1----:R1:W3:Y:S02]  /*b640*/  SYNCS.PHASECHK.TRANS64.TRYWAIT P0, [R0+URZ], R2 ;  /* 0x00000002000075a7 */ /* 0x0022e400080011ff */
[----:B---3--:R-:W-:Y:S05]  /*b650*/  @!P0 NANOSLEEP.SYNCS 0x989680 ;  /* 0x009896800000895d */ /* 0x008fea0003900000 */
[----:B------:R-:W3:Y:S02]  /*b660*/  @!P0 SYNCS.PHASECHK.TRANS64 P0, [R0+URZ], R2 ;  /* 0x00000002000085a7 */ /* 0x000ee400080010ff */
[----:B---3--:R-:W-:Y:S05]  /*b670*/  @!P0 BRA `(.L_x_193) ;  /* 0xfffffffc00f08947 */ /* 0x008fea000383ffff */
[----:B------:R-:W-:Y:S05]  /*b680*/  BRA `(.L_x_194) ;  /* 0xffffff7000f47947 */ /* 0x000fea000383ffff */
.L_x_44:
[----:B------:R-:W-:-:S07]  /*b690*/  MOV R0, UR5 ;  /* 0x0000000500007c02 */ /* 0x000fce0008000f00 */
.L_x_195:
[----:B-1----:R1:W3:Y:S02]  /*b6a0*/  SYNCS.PHASECHK.TRANS64.TRYWAIT P0, [R0+URZ], R3 ;  /* 0x00000003000075a7 */ /* 0x0022e400080011ff */
[----:B---3--:R-:W-:Y:S05]  /*b6b0*/  @!P0 NANOSLEEP.SYNCS 0x989680 ;  /* 0x009896800000895d */ /* 0x008fea0003900000 */
[----:B------:R-:W3:Y:S02]  /*b6c0*/  @!P0 SYNCS.PHASECHK.TRANS64 P0, [R0+URZ], R3 ;  /* 0x00000003000085a7 */ /* 0x000ee400080010ff */
[----:B---3--:R-:W-:Y:S05]  /*b6d0*/  @!P0 BRA `(.L_x_195) ;  /* 0xfffffffc00f08947 */ /* 0x008fea000383ffff */
[----:B------:R-:W-:Y:S05]  /*b6e0*/  BRA `(.L_x_196) ;  /* 0xffffff7400007947 */ /* 0x000fea000383ffff */
.L_x_45:
[----:B------:R-:W-:-:S07]  /*b6f0*/  MOV R0, UR5 ;  /* 0x0000000500007c02 */ /* 0x000fce0008000f00 */
.L_x_197:
[----:B-1----:R1:W3:Y:S02]  /*b700*/  SYNCS.PHASECHK.TRANS64.TRYWAIT P0, [R0+URZ], R3 ;  /* 0x00000003000075a7 */ /* 0x0022e400080011ff */
[----:B---3--:R-:W-:Y:S05]  /*b710*/  @!P0 NANOSLEEP.SYNCS 0x989680 ;  /* 0x009896800000895d */ /* 0x008fea0003900000 */
[----:B------:R-:W3:Y:S02]  /*b720*/  @!P0 SYNCS.PHASECHK.TRANS64 P0, [R0+URZ], R3 ;  /* 0x00000003000085a7 */ /* 0x000ee400080010ff */
[----:B---3--:R-:W-:Y:S05]  /*b730*/  @!P0 BRA `(.L_x_197) ;  /* 0xfffffffc00f08947 */ /* 0x008fea000383ffff */
[----:B------:R-:W-:Y:S05]  /*b740*/  BRA `(.L_x_198) ;  /* 0xffffff74000c7947 */ /* 0x000fea000383ffff */
.L_x_46:
[----:B------:R-:W-:-:S07]  /*b750*/  MOV R0, UR5 ;  /* 0x0000000500007c02 */ /* 0x000fce0008000f00 */
.L_x_199:
[----:B-1----:R1:W3:Y:S02]  /*b760*/  SYNCS.PHASECHK.TRANS64.TRYWAIT P0, [R0+URZ], R3 ;  /* 0x00000003000075a7 */ /* 0x0022e400080011ff */
[----:B---3--:R-:W-:Y:S05]  /*b770*/  @!P0 NANOSLEEP.SYNCS 0x989680 ;  /* 0x009896800000895d */ /* 0x008fea0003900000 */
[----:B------:R-:W3:Y:S02]  /*b780*/  @!P0 SYNCS.PHASECHK.TRANS64 P0, [R0+URZ], R3 ;  /* 0x00000003000085a7 */ /* 0x000ee400080010ff */
[----:B---3--:R-:W-:Y:S05]  /*b790*/  @!P0 BRA `(.L_x_199) ;  /* 0xfffffffc00f08947 */ /* 0x008fea000383ffff */
[----:B------:R-:W-:Y:S05]  /*b7a0*/  BRA `(.L_x_200) ;  /* 0xffffff7400187947 */ /* 0x000fea000383ffff */
.L_x_47:
[----:B------:R-:W-:-:S07]  /*b7b0*/  MOV R0, UR5 ;  /* 0x0000000500007c02 */ /* 0x000fce0008000f00 */
.L_x_201:
[----:B-1----:R1:W3:Y:S02]  /*b7c0*/  SYNCS.PHASECHK.TRANS64.TRYWAIT P0, [R0+URZ], R3 ;  /* 0x00000003000075a7 */ /* 0x0022e400080011ff */
[----:B---3--:R-:W-:Y:S05]  /*b7d0*/  @!P0 NANOSLEEP.SYNCS 0x989680 ;  /* 0x009896800000895d */ /* 0x008fea0003900000 */
[----:B------:R-:W3:Y:S02]  /*b7e0*/  @!P0 SYNCS.PHASECHK.TRANS64 P0, [R0+URZ], R3 ;  /* 0x00000003000085a7 */ /* 0x000ee400080010ff */
[----:B---3--:R-:W-:Y:S05]  /*b7f0*/  @!P0 BRA `(.L_x_201) ;  /* 0xfffffffc00f08947 */ /* 0x008fea000383ffff */
[----:B------:R-:W-:Y:S05]  /*b800*/  BRA `(.L_x_202) ;  /* 0xffffff7400247947 */ /* 0x000fea000383ffff */
.L_x_48:
[----:B------:R-:W-:-:S07]  /*b810*/  MOV R0, UR5 ;  /* 0x0000000500007c02 */ /* 0x000fce0008000f00 */
.L_x_203:
[----:B-1----:R1:W3:Y:S02]  /*b820*/  SYNCS.PHASECHK.TRANS64.TRYWAIT P0, [R0+URZ], R3 ;  /* 0x00000003000075a7 */ /* 0x0022e400080011ff */
[----:B---3--:R-:W-:Y:S05]  /*b830*/  @!P0 NANOSLEEP.SYNCS 0x989680 ;  /* 0x009896800000895d */ /* 0x008fea0003900000 */
[----:B------:R-:W3:Y:S02]  /*b840*/  @!P0 SYNCS.PHASECHK.TRANS64 P0, [R0+URZ], R3 ;  /* 0x00000003000085a7 */ /* 0x000ee400080010ff */
[----:B---3--:R-:W-:Y:S05]  /*b850*/  @!P0 BRA `(.L_x_203) ;  /* 0xfffffffc00f08947 */ /* 0x008fea000383ffff */
[----:B------:R-:W-:Y:S05]  /*b860*/  BRA `(.L_x_204) ;  /* 0xffffff7400307947 */ /* 0x000fea000383ffff */
.L_x_49:
[----:B------:R-:W-:-:S07]  /*b870*/  MOV R0, UR5 ;  /* 0x0000000500007c02 */ /* 0x000fce0008000f00 */
.L_x_205:
[----:B-1----:R1:W3:Y:S02]  /*b880*/  SYNCS.PHASECHK.TRANS64.TRYWAIT P0, [R0+URZ], R3 ;  /* 0x00000003000075a7 */ /* 0x0022e400080011ff */
[----:B---3--:R-:W-:Y:S05]  /*b890*/  @!P0 NANOSLEEP.SYNCS 0x989680 ;  /* 0x009896800000895d */ /* 0x008fea0003900000 */
[----:B------:R-:W3:Y:S02]  /*b8a0*/  @!P0 SYNCS.PHASECHK.TRANS64 P0, [R0+URZ], R3 ;  /* 0x00000003000085a7 */ /* 0x000ee400080010ff */
[----:B---3--:R-:W-:Y:S05]  /*b8b0*/  @!P0 BRA `(.L_x_205) ;  /* 0xfffffffc00f08947 */ /* 0x008fea000383ffff */
[----:B------:R-:W-:Y:S05]  /*b8c0*/  BRA `(.L_x_206) ;  /* 0xffffff74003c7947 */ /* 0x000fea000383ffff */
.L_x_52:
[----:B--2---:R2:W3:Y:S02]  /*b8d0*/  SYNCS.PHASECHK.TRANS64.TRYWAIT P0, [R0+URZ+0x130], R4 ;  /* 0x00013004000075a7 */ /* 0x0044e400080011ff */
[----:B---3--:R-:W-:Y:S05]  /*b8e0*/  @!P0 NANOSLEEP.SYNCS 0x989680 ;  /* 0x009896800000895d */ /* 0x008fea0003900000 */
[----:B------:R-:W3:Y:S02]  /*b8f0*/  @!P0 SYNCS.PHASECHK.TRANS64 P0, [R0+URZ+0x130], R4 ;  /* 0x00013004000085a7 */ /* 0x000ee400080010ff */
[----:B---3--:R-:W-:Y:S05]  /*b900*/  @!P0 BRA `(.L_x_52) ;  /* 0xfffffffc00f08947 */ /* 0x008fea000383ffff */
[----:B------:R-:W-:Y:S05]  /*b910*/  BRA `(.L_x_207) ;  /* 0xffffff7400a07947 */ /* 0x000fea000383ffff */
.L_x_53:
[----:B------:R-:W-:-:S07]  /*b920*/  MOV R0, UR4 ;  /* 0x0000000400007c02 */ /* 0x000fce0008000f00 */
.L_x_208:
[----:B--2---:R2:W3:Y:S02]  /*b930*/  SYNCS.PHASECHK.TRANS64.TRYWAIT P0, [R0+URZ+0xe0], R5 ;  /* 0x0000e005000075a7 */ /* 0x0044e400080011ff */
[----:B---3--:R-:W-:Y:S05]  /*b940*/  @!P0 NANOSLEEP.SYNCS 0x989680 ;  /* 0x009896800000895d */ /* 0x008fea0003900000 */
[----:B------:R-:W3:Y:S02]  /*b950*/  @!P0 SYNCS.PHASECHK.TRANS64 P0, [R0+URZ+0xe0], R5 ;  /* 0x0000e005000085a7 */ /* 0x000ee400080010ff */
[----:B---3--:R-:W-:Y:S05]  /*b960*/  @!P0 BRA `(.L_x_208) ;  /* 0xfffffffc00f08947 */ /* 0x008fea000383ffff */
[----:B------:R-:W-:Y:S05]  /*b970*/  BRA `(.L_x_209) ;  /* 0xffffff7400b07947 */ /* 0x000fea000383ffff */
.L_x_54:
[----:B--2---:R2:W3:Y:S02]  /*b980*/  SYNCS.PHASECHK.TRANS64.TRYWAIT P1, [R0+URZ+0xd0], R4 ;  /* 0x0000d004000075a7 */ /* 0x0044e400080211ff */
[----:B---3--:R-:W-:Y:S05]  /*b990*/  @!P1 NANOSLEEP.SYNCS 0x989680 ;  /* 0x009896800000995d */ /* 0x008fea0003900000 */
[----:B------:R-:W3:Y:S02]  /*b9a0*/  @!P1 SYNCS.PHASECHK.TRANS64 P1, [R0+URZ+0xd0], R4 ;  /* 0x0000d004000095a7 */ /* 0x000ee400080210ff */
[----:B---3--:R-:W-:Y:S05]  /*b9b0*/  @!P1 BRA `(.L_x_54) ;  /* 0xfffffffc00f09947 */ /* 0x008fea000383ffff */
[----:B------:R-:W-:Y:S05]  /*b9c0*/  BRA `(.L_x_210) ;  /* 0xffffff7400e07947 */ /* 0x000fea000383ffff */
.L_x_57:
[----:B------:R-:W-:-:S07]  /*b9d0*/  MOV R0, UR4 ;  /* 0x0000000400007c02 */ /* 0x000fce0008000f00 */
.L_x_211:
[----:B--2---:R2:W3:Y:S02]  /*b9e0*/  SYNCS.PHASECHK.TRANS64.TRYWAIT P0, [R0+URZ+0xe0], R2 ;  /* 0x0000e002000075a7 */ /* 0x0044e400080011ff */
[----:B---3--:R-:W-:Y:S05]  /*b9f0*/  @!P0 NANOSLEEP.SYNCS 0x989680 ;  /* 0x009896800000895d */ /* 0x008fea0003900000 */
[----:B------:R-:W3:Y:S02]  /*ba00*/  @!P0 SYNCS.PHASECHK.TRANS64 P0, [R0+URZ+0xe0], R2 ;  /* 0x0000e002000085a7 */ /* 0x000ee400080010ff */
[----:B---3--:R-:W-:Y:S05]  /*ba10*/  @!P0 BRA `(.L_x_211) ;  /* 0xfffffffc00f08947 */ /* 0x008fea000383ffff */
[----:B------:R-:W-:Y:S05]  /*ba20*/  BRA `(.L_x_56) ;  /* 0xffffff7800347947 */ /* 0x000fea000383ffff */
.L_x_66:
[----:B--2---:R-:W-:-:S04]  /*ba30*/  MOV R5, UR5 ;  /* 0x0000000500057c02 */ /* 0x004fc80008000f00 */
[----:B------:R2:W3:Y:S03]  /*ba40*/  SYNCS.PHASECHK.TRANS64.TRYWAIT P0, [R5+URZ+0x8], R6 ;  /* 0x00000806050075a7 */ /* 0x0004e600080011ff */
[----:B---3--:R-:W-:Y:S05]  /*ba50*/  @!P0 NANOSLEEP.SYNCS 0x989680 ;  /* 0x009896800000895d */ /* 0x008fea0003900000 */
[----:B------:R-:W3:Y:S02]  /*ba60*/  @!P0 SYNCS.PHASECHK.TRANS64 P0, [R5+URZ+0x8], R6 ;  /* 0x00000806050085a7 */ /* 0x000ee400080010ff */
[----:B---3--:R-:W-:Y:S05]  /*ba70*/  @!P0 BRA `(.L_x_66) ;  /* 0xfffffffc00ec8947 */ /* 0x008fea000383ffff */
[----:B------:R-:W-:Y:S05]  /*ba80*/  BRA `(.L_x_65) ;  /* 0xffffff7800ec7947 */ /* 0x000fea000383ffff */
.L_x_68:
[----:B------:R-:W-:Y:S01]  /*ba90*/  BSSY B0, `(.L_x_212) ;  /* 0x0000006000007945 */ /* 0x000fe20003800000 */
[----:B------:R-:W-:-:S07]  /*baa0*/  MOV R15, 0xffffffff ;  /* 0xffffffff000f7802 */ /* 0x000fce0000000f00 */
[----:B-12--5:R-:W-:Y:S05]  /*bab0*/  WARPSYNC.COLLECTIVE R15, `(.L_x_213) ;  /* 0x000000000f0c7348 */ /* 0x026fea0003c00000 */
[----:B------:R-:W-:Y:S02]  /*bac0*/  ELECT P6, UR79, PT ;  /* 0x00000000004f782f */ /* 0x000fe400038c0000 */
[----:B------:R-:W-:Y:S01]  /*bad0*/  MOV R14, UR79 ;  /* 0x0000004f000e7c02 */ /* 0x000fe20008000f00 */
[----:B-12--5:R-:W-:Y:S10]  /*bae0*/  ENDCOLLECTIVE ;  /* 0x000000000000791b */ /* 0x026ff40003800000 */
.L_x_213:
[----:B------:R-:W-:Y:S05]  /*baf0*/  BSYNC B0 ;  /* 0x0000000000007941 */ /* 0x000fea0003800000 */
.L_x_212:
[----:B------:R-:W-:Y:S01]  /*bb00*/  PLOP3.LUT P0, PT, P6, PT, PT, 0x80, 0x8 ;  /* 0x000000000008781c */ /* 0x000fe2000370f070 */
[----:B------:R-:W-:-:S12]  /*bb10*/  BRA `(.L_x_214) ;  /* 0xffffff7c00187947 */ /* 0x000fd8000383ffff */
.L_x_70:
[----:B--2---:R-:W-:-:S04]  /*bb20*/  MOV R3, UR5 ;  /* 0x0000000500037c02 */ /* 0x004fc80008000f00 */
[----:B------:R2:W3:Y:S03]  /*bb30*/  SYNCS.PHASECHK.TRANS64.TRYWAIT P0, [R3+URZ+0x8], R4 ;  /* 0x00000804030075a7 */ /* 0x0004e600080011ff */
[----:B---3--:R-:W-:Y:S05]  /*bb40*/  @!P0 NANOSLEEP.SYNCS 0x989680 ;  /* 0x009896800000895d */ /* 0x008fea0003900000 */
[----:B------:R-:W3:Y:S02]  /*bb50*/  @!P0 SYNCS.PHASECHK.TRANS64 P0, [R3+URZ+0x8], R4 ;  /* 0x00000804030085a7 */ /* 0x000ee400080010ff */
[----:B---3--:R-:W-:Y:S05]  /*bb60*/  @!P0 BRA `(.L_x_70) ;  /* 0xfffffffc00ec8947 */ /* 0x008fea000383ffff */
[----:B------:R-:W-:Y:S05]  /*bb70*/  BRA `(.L_x_69) ;  /* 0xffffff7c001c7947 */ /* 0x000fea000383ffff */
.L_x_71:
[----:B-1----:R1:W2:Y:S02]  /*bb80*/  SYNCS.PHASECHK.TRANS64.TRYWAIT P0, [R0+URZ+0xd0], R4 ;  /* 0x0000d004000075a7 */ /* 0x0022a400080011ff */
[----:B--2---:R-:W-:Y:S05]  /*bb90*/  @!P0 NANOSLEEP.SYNCS 0x989680 ;  /* 0x009896800000895d */ /* 0x004fea0003900000 */
[----:B------:R-:W2:Y:S02]  /*bba0*/  @!P0 SYNCS.PHASECHK.TRANS64 P0, [R0+URZ+0xd0], R4 ;  /* 0x0000d004000085a7 */ /* 0x000ea400080010ff */
[----:B--2---:R-:W-:Y:S05]  /*bbb0*/  @!P0 BRA `(.L_x_71) ;  /* 0xfffffffc00f08947 */ /* 0x004fea000383ffff */
[----:B------:R-:W-:Y:S05]  /*bbc0*/  BRA `(.L_x_215) ;  /* 0xffffff8000087947 */ /* 0x000fea000383ffff */
.L_x_73:
[----:B------:R-:W-:-:S07]  /*bbd0*/  MOV R0, UR31 ;  /* 0x0000001f00007c02 */ /* 0x000fce0008000f00 */
.L_x_216:
[----:B-1----:R1:W2:Y:S02]  /*bbe0*/  SYNCS.PHASECHK.TRANS64.TRYWAIT P0, [R0+URZ+0x110], R4 ;  /* 0x00011004000075a7 */ /* 0x0022a400080011ff */
[----:B--2---:R-:W-:Y:S05]  /*bbf0*/  @!P0 NANOSLEEP.SYNCS 0x989680 ;  /* 0x009896800000895d */ /* 0x004fea0003900000 */
[----:B------:R-:W2:Y:S02]  /*bc00*/  @!P0 SYNCS.PHASECHK.TRANS64 P0, [R0+URZ+0x110], R4 ;  /* 0x00011004000085a7 */ /* 0x000ea400080010ff */
[----:B--2---:R-:W-:Y:S05]  /*bc10*/  @!P0 BRA `(.L_x_216) ;  /* 0xfffffffc00f08947 */ /* 0x004fea000383ffff */
[----:B------:R-:W-:Y:S05]  /*bc20*/  BRA `(.L_x_217) ;  /* 0xffffff8000547947 */ /* 0x000fea000383ffff */
.L_x_76:
[----:B------:R-:W-:Y:S07]  /*bc30*/  MOV R0, UR5 ;  /* 0x0000000500007c02 */ /* 0x000fee0008000f00 */
.L_x_218:
[----:B-1----:R1:W2:Y:S02]  /*bc40*/  SYNCS.PHASECHK.TRANS64.TRYWAIT P0, [R0+URZ], R4 ;  /* 0x00000004000075a7 */ /* 0x0022a400080011ff */
[----:B--2---:R-:W-:Y:S05]  /*bc50*/  @!P0 NANOSLEEP.SYNCS 0x989680 ;  /* 0x009896800000895d */ /* 0x004fea0003900000 */
[----:B------:R-:W2:Y:S02]  /*bc60*/  @!P0 SYNCS.PHASECHK.TRANS64 P0, [R0+URZ], R4 ;  /* 0x00000004000085a7 */ /* 0x000ea400080010ff */
[----:B--2---:R-:W-:Y:S05]  /*bc70*/  @!P0 BRA `(.L_x_218) ;  /* 0xfffffffc00f08947 */ /* 0x004fea000383ffff */
[----:B------:R-:W-:Y:S05]  /*bc80*/  BRA `(.L_x_75) ;  /* 0xffffff8000687947 */ /* 0x000fea000383ffff */
.L_x_80:
[----:B-1----:R-:W-:-:S07]  /*bc90*/  MOV R0, UR4 ;  /* 0x0000000400007c02 */ /* 0x002fce0008000f00 */
.L_x_219:
[----:B-1----:R1:W2:Y:S02]  /*bca0*/  SYNCS.PHASECHK.TRANS64.TRYWAIT P0, [R0+URZ], R2 ;  /* 0x00000002000075a7 */ /* 0x0022a400080011ff */
[----:B--2---:R-:W-:Y:S05]  /*bcb0*/  @!P0 NANOSLEEP.SYNCS 0x989680 ;  /* 0x009896800000895d */ /* 0x004fea0003900000 */
[----:B------:R-:W2:Y:S02]  /*bcc0*/  @!P0 SYNCS.PHASECHK.TRANS64 P0, [R0+URZ], R2 ;  /* 0x00000002000085a7 */ /* 0x000ea400080010ff */
[----:B--2---:R-:W-:Y:S05]  /*bcd0*/  @!P0 BRA `(.L_x_219) ;  /* 0xfffffffc00f08947 */ /* 0x004fea000383ffff */
[----:B------:R-:W-:Y:S05]  /*bce0*/  BRA `(.L_x_220) ;  /* 0xffffff84005c7947 */ /* 0x000fea000383ffff */
.L_x_81:
[----:B------:R-:W-:-:S07]  /*bcf0*/  MOV R0, UR5 ;  /* 0x0000000500007c02 */ /* 0x000fce0008000f00 */
.L_x_221:
[----:B-1----:R1:W2:Y:S02]  /*bd00*/  SYNCS.PHASECHK.TRANS64.TRYWAIT P0, [R0+URZ], R3 ;  /* 0x00000003000075a7 */ /* 0x0022a400080011ff */
[----:B--2---:R-:W-:Y:S05]  /*bd10*/  @!P0 NANOSLEEP.SYNCS 0x989680 ;  /* 0x009896800000895d */ /* 0x004fea0003900000 */
[----:B------:R-:W2:Y:S02]  /*bd20*/  @!P0 SYNCS.PHASECHK.TRANS64 P0, [R0+URZ], R3 ;  /* 0x00000003000085a7 */ /* 0x000ea400080010ff */
[----:B--2---:R-:W-:Y:S05]  /*bd30*/  @!P0 BRA `(.L_x_221) ;  /* 0xfffffffc00f08947 */ /* 0x004fea000383ffff */
[----:B------:R-:W-:Y:S05]  /*bd40*/  BRA `(.L_x_222) ;  /* 0xffffff8400687947 */ /* 0x000fea000383ffff */
.L_x_82:
[----:B------:R-:W-:-:S07]  /*bd50*/  MOV R0, UR5 ;  /* 0x0000000500007c02 */ /* 0x000fce0008000f00 */
.L_x_223:
[----:B-1----:R1:W2:Y:S02]  /*bd60*/  SYNCS.PHASECHK.TRANS64.TRYWAIT P0, [R0+URZ], R3 ;  /* 0x00000003000075a7 */ /* 0x0022a400080011ff */
[----:B--2---:R-:W-:Y:S05]  /*bd70*/  @!P0 NANOSLEEP.SYNCS 0x989680 ;  /* 0x009896800000895d */ /* 0x004fea0003900000 */
[----:B------:R-:W2:Y:S02]  /*bd80*/  @!P0 SYNCS.PHASECHK.TRANS64 P0, [R0+URZ], R3 ;  /* 0x00000003000085a7 */ /* 0x000ea400080010ff */
[----:B--2---:R-:W-:Y:S05]  /*bd90*/  @!P0 BRA `(.L_x_223) ;  /* 0xfffffffc00f08947 */ /* 0x004fea000383ffff */
[----:B------:R-:W-:Y:S05]  /*bda0*/  BRA `(.L_x_224) ;  /* 0xffffff8400747947 */ /* 0x000fea000383ffff */
.L_x_85:
[----:B------:R-:W-:-:S07]  /*bdb0*/  MOV R0, UR26 ;  /* 0x0000001a00007c02 */ /* 0x000fce0008000f00 */
.L_x_225:
[----:B-1----:R1:W2:Y:S02]  /*bdc0*/  SYNCS.PHASECHK.TRANS64.TRYWAIT P1, [R0+URZ+0x150], R2 ;  /* 0x00015002000075a7 */ /* 0x0022a400080211ff */
[----:B--2---:R-:W-:Y:S05]  /*bdd0*/  @!P1 NANOSLEEP.SYNCS 0x989680 ;  /* 0x009896800000995d */ /* 0x004fea0003900000 */
[----:B------:R-:W2:Y:S02]  /*bde0*/  @!P1 SYNCS.PHASECHK.TRANS64 P1, [R0+URZ+0x150], R2 ;  /* 0x00015002000095a7 */ /* 0x000ea400080210ff */
[----:B--2---:R-:W-:Y:S05]  /*bdf0*/  @!P1 BRA `(.L_x_225) ;  /* 0xfffffffc00f09947 */ /* 0x004fea000383ffff */
[----:B------:R-:W-:Y:S05]  /*be00*/  BRA `(.L_x_226) ;  /* 0xffffff8400c07947 */ /* 0x000fea000383ffff */
.L_x_90:
[----:B-1----:R1:W2:Y:S02]  /*be10*/  SYNCS.PHASECHK.TRANS64.TRYWAIT P0, [R8+URZ+0xd0], R0 ;  /* 0x0000d000080075a7 */ /* 0x0022a400080011ff */
[----:B--2---:R-:W-:Y:S05]  /*be20*/  @!P0 NANOSLEEP.SYNCS 0x989680 ;  /* 0x009896800000895d */ /* 0x004fea0003900000 */
[----:B------:R-:W2:Y:S02]  /*be30*/  @!P0 SYNCS.PHASECHK.TRANS64 P0, [R8+URZ+0xd0], R0 ;  /* 0x0000d000080085a7 */ /* 0x000ea400080010ff */
[----:B--2---:R-:W-:Y:S05]  /*be40*/  @!P0 BRA `(.L_x_90) ;  /* 0xfffffffc00f08947 */ /* 0x004fea000383ffff */
[----:B------:R-:W-:Y:S05]  /*be50*/  BRA `(.L_x_227) ;  /* 0xffffff8c00047947 */ /* 0x000fea000383ffff */
.L_x_93:
[----:B-1----:R-:W-:Y:S07]  /*be60*/  MOV R0, UR21 ;  /* 0x0000001500007c02 */ /* 0x002fee0008000f00 */
.L_x_228:
[----:B-1----:R1:W2:Y:S02]  /*be70*/  SYNCS.PHASECHK.TRANS64.TRYWAIT P1, [R0+URZ+0xc8], R2 ;  /* 0x0000c802000075a7 */ /* 0x0022a400080211ff */
[----:B--2---:R-:W-:Y:S05]  /*be80*/  @!P1 NANOSLEEP.SYNCS 0x989680 ;  /* 0x009896800000995d */ /* 0x004fea0003900000 */
[----:B------:R-:W2:Y:S02]  /*be90*/  @!P1 SYNCS.PHASECHK.TRANS64 P1, [R0+URZ+0xc8], R2 ;  /* 0x0000c802000095a7 */ /* 0x000ea400080210ff */
[----:B--2---:R-:W-:Y:S05]  /*bea0*/  @!P1 BRA `(.L_x_228) ;  /* 0xfffffffc00f09947 */ /* 0x004fea000383ffff */
[----:B------:R-:W-:Y:S05]  /*beb0*/  BRA `(.L_x_92) ;  /* 0xffffff9000847947 */ /* 0x000fea000383ffff */
.L_x_96:
[----:B-1----:R-:W-:Y:S07]  /*bec0*/  MOV R0, UR21 ;  /* 0x0000001500007c02 */ /* 0x002fee0008000f00 */
.L_x_229:
[----:B-1----:R1:W2:Y:S02]  /*bed0*/  SYNCS.PHASECHK.TRANS64.TRYWAIT P0, [R0+URZ+0xa0], R5 ;  /* 0x0000a005000075a7 */ /* 0x0022a400080011ff */
[----:B--2---:R-:W-:Y:S05]  /*bee0*/  @!P0 NANOSLEEP.SYNCS 0x989680 ;  /* 0x009896800000895d */ /* 0x004fea0003900000 */
[----:B------:R-:W2:Y:S02]  /*bef0*/  @!P0 SYNCS.PHASECHK.TRANS64 P0, [R0+URZ+0xa0], R5 ;  /* 0x0000a005000085a7 */ /* 0x000ea400080010ff */
[----:B--2---:R-:W-:Y:S05]  /*bf00*/  @!P0 BRA `(.L_x_229) ;  /* 0xfffffffc00f08947 */ /* 0x004fea000383ffff */
[----:B------:R-:W-:Y:S05]  /*bf10*/  BRA `(.L_x_230) ;  /* 0xffffff9000dc7947 */ /* 0x000fea000383ffff */
.L_x_97:
[----:B------:R-:W-:Y:S07]  /*bf20*/  MOV R0, UR21 ;  /* 0x0000001500007c02 */ /* 0x000fee0008000f00 */
.L_x_231:
[----:B-1----:R1:W2:Y:S02]  /*bf30*/  SYNCS.PHASECHK.TRANS64.TRYWAIT P0, [R0+URZ+0xa8], R5 ;  /* 0x0000a805000075a7 */ /* 0x0022a400080011ff */
[----:B--2---:R-:W-:Y:S05]  /*bf40*/  @!P0 NANOSLEEP.SYNCS 0x989680 ;  /* 0x009896800000895d */ /* 0x004fea0003900000 */
[----:B------:R-:W2:Y:S02]  /*bf50*/  @!P0 SYNCS.PHASECHK.TRANS64 P0, [R0+URZ+0xa8], R5 ;  /* 0x0000a805000085a7 */ /* 0x000ea400080010ff */
[----:B--2---:R-:W-:Y:S05]  /*bf60*/  @!P0 BRA `(.L_x_231) ;  /* 0xfffffffc00f08947 */ /* 0x004fea000383ffff */
[----:B------:R-:W-:Y:S05]  /*bf70*/  BRA `(.L_x_232) ;  /* 0xffffff9400347947 */ /* 0x000fea000383ffff */
.L_x_98:
[----:B------:R-:W-:Y:S07]  /*bf80*/  MOV R0, UR21 ;  /* 0x0000001500007c02 */ /* 0x000fee0008000f00 */
.L_x_233:
[----:B-1----:R1:W2:Y:S02]  /*bf90*/  SYNCS.PHASECHK.TRANS64.TRYWAIT P0, [R0+URZ+0xb0], R5 ;  /* 0x0000b005000075a7 */ /* 0x0022a400080011ff */
[----:B--2---:R-:W-:Y:S05]  /*bfa0*/  @!P0 NANOSLEEP.SYNCS 0x989680 ;  /* 0x009896800000895d */ /* 0x004fea0003900000 */
[----:B------:R-:W2:Y:S02]  /*bfb0*/  @!P0 SYNCS.PHASECHK.TRANS64 P0, [R0+URZ+0xb0], R5 ;  /* 0x0000b005000085a7 */ /* 0x000ea400080010ff */
[----:B--2---:R-:W-:Y:S05]  /*bfc0*/  @!P0 BRA `(.L_x_233) ;  /* 0xfffffffc00f08947 */ /* 0x004fea000383ffff */
[----:B------:R-:W-:Y:S05]  /*bfd0*/  BRA `(.L_x_234) ;  /* 0xffffff9400947947 */ /* 0x000fea000383ffff */
.L_x_99:
[----:B------:R-:W-:Y:S07]  /*bfe0*/  MOV R0, UR21 ;  /* 0x0000001500007c02 */ /* 0x000fee0008000f00 */
.L_x_235:
[----:B-1----:R1:W2:Y:S02]  /*bff0*/  SYNCS.PHASECHK.TRANS64.TRYWAIT P0, [R0+URZ+0xb8], R5 ;  /* 0x0000b805000075a7 */ /* 0x0022a400080011ff */
[----:B--2---:R-:W-:Y:S05]  /*c000*/  @!P0 NANOSLEEP.SYNCS 0x989680 ;  /* 0x009896800000895d */ /* 0x004fea0003900000 */
[----:B------:R-:W2:Y:S02]  /*c010*/  @!P0 SYNCS.PHASECHK.TRANS64 P0, [R0+URZ+0xb8], R5 ;  /* 0x0000b805000085a7 */ /* 0x000ea400080010ff */
[----:B--2---:R-:W-:Y:S05]  /*c020*/  @!P0 BRA `(.L_x_235) ;  /* 0xfffffffc00f08947 */ /* 0x004fea000383ffff */
[----:B------:R-:W-:Y:S05]  /*c030*/  BRA `(.L_x_236) ;  /* 0xffffff9400f07947 */ /* 0x000fea000383ffff */
.L_x_100:
[----:B------:R-:W-:Y:S07]  /*c040*/  MOV R0, UR21 ;  /* 0x0000001500007c02 */ /* 0x000fee0008000f00 */
.L_x_237:
[----:B-1----:R1:W2:Y:S02]  /*c050*/  SYNCS.PHASECHK.TRANS64.TRYWAIT P0, [R0+URZ+0xa0], R4 ;  /* 0x0000a004000075a7 */ /* 0x0022a400080011ff */
[----:B--2---:R-:W-:Y:S05]  /*c060*/  @!P0 NANOSLEEP.SYNCS 0x989680 ;  /* 0x009896800000895d */ /* 0x004fea0003900000 */
[----:B------:R-:W2:Y:S02]  /*c070*/  @!P0 SYNCS.PHASECHK.TRANS64 P0, [R0+URZ+0xa0], R4 ;  /* 0x0000a004000085a7 */ /* 0x000ea400080010ff */
[----:B--2---:R-:W-:Y:S05]  /*c080*/  @!P0 BRA `(.L_x_237) ;  /* 0xfffffffc00f08947 */ /* 0x004fea000383ffff */
[----:B------:R-:W-:Y:S05]  /*c090*/  BRA `(.L_x_238) ;  /* 0xffffff9800547947 */ /* 0x000fea000383ffff */
.L_x_101:
[----:B------:R-:W-:Y:S07]  /*c0a0*/  MOV R0, UR21 ;  /* 0x0000001500007c02 */ /* 0x000fee0008000f00 */
.L_x_239:
[----:B-1----:R1:W2:Y:S02]  /*c0b0*/  SYNCS.PHASECHK.TRANS64.TRYWAIT P0, [R0+URZ+0xa8], R4 ;  /* 0x0000a804000075a7 */ /* 0x0022a400080011ff */
[----:B--2---:R-:W-:Y:S05]  /*c0c0*/  @!P0 NANOSLEEP.SYNCS 0x989680 ;  /* 0x009896800000895d */ /* 0x004fea0003900000 */
[----:B------:R-:W2:Y:S02]  /*c0d0*/  @!P0 SYNCS.PHASECHK.TRANS64 P0, [R0+URZ+0xa8], R4 ;  /* 0x0000a804000085a7 */ /* 0x000ea400080010ff */
[----:B--2---:R-:W-:Y:S05]  /*c0e0*/  @!P0 BRA `(.L_x_239) ;  /* 0xfffffffc00f08947 */ /* 0x004fea000383ffff */
[----:B------:R-:W-:Y:S05]  /*c0f0*/  BRA `(.L_x_240) ;  /* 0xffffff9800b87947 */ /* 0x000fea000383ffff */
.L_x_102:
[----:B------:R-:W-:Y:S07]  /*c100*/  MOV R0, UR21 ;  /* 0x0000001500007c02 */ /* 0x000fee0008000f00 */
.L_x_241:
[----:B-1----:R1:W2:Y:S02]  /*c110*/  SYNCS.PHASECHK.TRANS64.TRYWAIT P0, [R0+URZ+0xb0], R4 ;  /* 0x0000b004000075a7 */ /* 0x0022a400080011ff */
[----:B--2---:R-:W-:Y:S05]  /*c120*/  @!P0 NANOSLEEP.SYNCS 0x989680 ;  /* 0x009896800000895d */ /* 0x004fea0003900000 */
[----:B------:R-:W2:Y:S02]  /*c130*/  @!P0 SYNCS.PHASECHK.TRANS64 P0, [R0+URZ+0xb0], R4 ;  /* 0x0000b004000085a7 */ /* 0x000ea400080010ff */
[----:B--2---:R-:W-:Y:S05]  /*c140*/  @!P0 BRA `(.L_x_241) ;  /* 0xfffffffc00f08947 */ /* 0x004fea000383ffff */
[----:B------:R-:W-:Y:S05]  /*c150*/  BRA `(.L_x_242) ;  /* 0xffffff9c001c7947 */ /* 0x000fea000383ffff */
.L_x_103:
[----:B------:R-:W-:Y:S07]  /*c160*/  MOV R0, UR21 ;  /* 0x0000001500007c02 */ /* 0x000fee0008000f00 */
.L_x_243:
[----:B-1----:R1:W2:Y:S02]  /*c170*/  SYNCS.PHASECHK.TRANS64.TRYWAIT P0, [R0+URZ+0xb8], R4 ;  /* 0x0000b804000075a7 */ /* 0x0022a400080011ff */
[----:B--2---:R-:W-:Y:S05]  /*c180*/  @!P0 NANOSLEEP.SYNCS 0x989680 ;  /* 0x009896800000895d */ /* 0x004fea0003900000 */
[----:B------:R-:W2:Y:S02]  /*c190*/  @!P0 SYNCS.PHASECHK.TRANS64 P0, [R0+URZ+0xb8], R4 ;  /* 0x0000b804000085a7 */ /* 0x000ea400080010ff */
[----:B--2---:R-:W-:Y:S05]  /*c1a0*/  @!P0 BRA `(.L_x_243) ;  /* 0xfffffffc00f08947 */ /* 0x004fea000383ffff */
[----:B------:R-:W-:Y:S05]  /*c1b0*/  BRA `(.L_x_244) ;  /* 0xffffff9c00847947 */ /* 0x000fea000383ffff */
.L_x_105:
[----:B------:R-:W-:-:S07]  /*c1c0*/  MOV R0, UR21 ;  /* 0x0000001500007c02 */ /* 0x000fce0008000f00 */
.L_x_245:
[----:B--2---:R2:W4:Y:S02]  /*c1d0*/  SYNCS.PHASECHK.TRANS64.TRYWAIT P0, [R0+URZ+0xa0], R5 ;  /* 0x0000a005000075a7 */ /* 0x00452400080011ff */
[----:B----4-:R-:W-:Y:S05]  /*c1e0*/  @!P0 NANOSLEEP.SYNCS 0x989680 ;  /* 0x009896800000895d */ /* 0x010fea0003900000 */
[----:B------:R-:W4:Y:S02]  /*c1f0*/  @!P0 SYNCS.PHASECHK.TRANS64 P0, [R0+URZ+0xa0], R5 ;  /* 0x0000a005000085a7 */ /* 0x000f2400080010ff */
[----:B----4-:R-:W-:Y:S05]  /*c200*/  @!P0 BRA `(.L_x_245) ;  /* 0xfffffffc00f08947 */ /* 0x010fea000383ffff */
[----:B------:R-:W-:Y:S05]  /*c210*/  BRA `(.L_x_246) ;  /* 0xffffffa0000c7947 */ /* 0x000fea000383ffff */
.L_x_106:
[----:B--2---:R-:W-:-:S07]  /*c220*/  MOV R0, UR21 ;  /* 0x0000001500007c02 */ /* 0x004fce0008000f00 */
.L_x_247:
[----:B--2---:R2:W4:Y:S02]  /*c230*/  SYNCS.PHASECHK.TRANS64.TRYWAIT P0, [R0+URZ+0xa8], R5 ;  /* 0x0000a805000075a7 */ /* 0x00452400080011ff */
[----:B----4-:R-:W-:Y:S05]  /*c240*/  @!P0 NANOSLEEP.SYNCS 0x989680 ;  /* 0x009896800000895d */ /* 0x010fea0003900000 */
[----:B------:R-:W4:Y:S02]  /*c250*/  @!P0 SYNCS.PHASECHK.TRANS64 P0, [R0+URZ+0xa8], R5 ;  /* 0x0000a805000085a7 */ /* 0x000f2400080010ff */
[----:B----4-:R-:W-:Y:S05]  /*c260*/  @!P0 BRA `(.L_x_247) ;  /* 0xfffffffc00f08947 */ /* 0x010fea000383ffff */
[----:B------:R-:W-:Y:S05]  /*c270*/  BRA `(.L_x_248) ;  /* 0xffffff9c00fc7947 */ /* 0x000fea000383ffff */
.L_x_107:
[----:B------:R-:W-:-:S07]  /*c280*/  MOV R2, UR21 ;  /* 0x0000001500027c02 */ /* 0x000fce0008000f00 */
.L_x_249:
[----:B--2---:R2:W4:Y:S02]  /*c290*/  SYNCS.PHASECHK.TRANS64.TRYWAIT P0, [R2+URZ+0xb0], R5 ;  /* 0x0000b005020075a7 */ /* 0x00452400080011ff */
[----:B----4-:R-:W-:Y:S05]  /*c2a0*/  @!P0 NANOSLEEP.SYNCS 0x989680 ;  /* 0x009896800000895d */ /* 0x010fea0003900000 */
[----:B------:R-:W4:Y:S02]  /*c2b0*/  @!P0 SYNCS.PHASECHK.TRANS64 P0, [R2+URZ+0xb0], R5 ;  /* 0x0000b005020085a7 */ /* 0x000f2400080010ff */
[----:B----4-:R-:W-:Y:S05]  /*c2c0*/  @!P0 BRA `(.L_x_249) ;  /* 0xfffffffc00f08947 */ /* 0x010fea000383ffff */
[----:B------:R-:W-:Y:S05]  /*c2d0*/  BRA `(.L_x_250) ;  /* 0xffffff9c00f07947 */ /* 0x000fea000383ffff */
.L_x_109:
[----:B-1----:R1:W2:Y:S02]  /*c2e0*/  SYNCS.PHASECHK.TRANS64.TRYWAIT P0, [R3+URZ+0xd0], R0 ;  /* 0x0000d000030075a7 */ /* 0x0022a400080011ff */
[----:B--2---:R-:W-:Y:S05]  /*c2f0*/  @!P0 NANOSLEEP.SYNCS 0x989680 ;  /* 0x009896800000895d */ /* 0x004fea0003900000 */
[----:B------:R-:W2:Y:S02]  /*c300*/  @!P0 SYNCS.PHASECHK.TRANS64 P0, [R3+URZ+0xd0], R0 ;  /* 0x0000d000030085a7 */ /* 0x000ea400080010ff */
[----:B--2---:R-:W-:Y:S05]  /*c310*/  @!P0 BRA `(.L_x_109) ;  /* 0xfffffffc00f08947 */ /* 0x004fea000383ffff */
[----:B------:R-:W-:Y:S05]  /*c320*/  BRA `(.L_x_251) ;  /* 0xffffffa000c87947 */ /* 0x000fea000383ffff */
.L_x_120:
[----:B-1----:R-:W-:Y:S04]  /*c330*/  MOV R2, UR43 ;  /* 0x0000002b00027c02 */ /* 0x002fe80008000f00 */
[----:B------:R1:W2:Y:S03]  /*c340*/  SYNCS.PHASECHK.TRANS64.TRYWAIT P1, [R2+URZ+0x80], R3 ;  /* 0x00008003020075a7 */ /* 0x0002a600080211ff */
[----:B--2---:R-:W-:Y:S05]  /*c350*/  @!P1 NANOSLEEP.SYNCS 0x989680 ;  /* 0x009896800000995d */ /* 0x004fea0003900000 */
[----:B------:R-:W2:Y:S02]  /*c360*/  @!P1 SYNCS.PHASECHK.TRANS64 P1, [R2+URZ+0x80], R3 ;  /* 0x00008003020095a7 */ /* 0x000ea400080210ff */
[----:B--2---:R-:W-:Y:S05]  /*c370*/  @!P1 BRA `(.L_x_120) ;  /* 0xfffffffc00ec9947 */ /* 0x004fea000383ffff */
[----:B------:R-:W-:Y:S05]  /*c380*/  BRA `(.L_x_119) ;  /* 0xffffffb000347947 */ /* 0x000fea000383ffff */
.L_x_122:
[----:B-1----:R1:W4:Y:S02]  /*c390*/  SYNCS.PHASECHK.TRANS64.TRYWAIT P0, [R71+URZ+0xf0], R0 ;  /* 0x0000f000470075a7 */ /* 0x00232400080011ff */
[----:B----4-:R-:W-:Y:S05]  /*c3a0*/  @!P0 NANOSLEEP.SYNCS 0x989680 ;  /* 0x009896800000895d */ /* 0x010fea0003900000 */
[----:B------:R-:W4:Y:S02]  /*c3b0*/  @!P0 SYNCS.PHASECHK.TRANS64 P0, [R71+URZ+0xf0], R0 ;  /* 0x0000f000470085a7 */ /* 0x000f2400080010ff */
[----:B----4-:R-:W-:Y:S05]  /*c3c0*/  @!P0 BRA `(.L_x_122) ;  /* 0xfffffffc00f08947 */ /* 0x010fea000383ffff */
[----:B------:R-:W-:Y:S05]  /*c3d0*/  BRA `(.L_x_121) ;  /* 0xffffffb0005c7947 */ /* 0x000fea000383ffff */
.L_x_131:
[----:B-1----:R1:W3:Y:S02]  /*c3e0*/  SYNCS.PHASECHK.TRANS64.TRYWAIT P0, [R2+URZ+0x80], R0 ;  /* 0x00008000020075a7 */ /* 0x0022e400080011ff */
[----:B---3--:R-:W-:Y:S05]  /*c3f0*/  @!P0 NANOSLEEP.SYNCS 0x989680 ;  /* 0x009896800000895d */ /* 0x008fea0003900000 */
[----:B------:R-:W3:Y:S02]  /*c400*/  @!P0 SYNCS.PHASECHK.TRANS64 P0, [R2+URZ+0x80], R0 ;  /* 0x00008000020085a7 */ /* 0x000ee400080010ff */
[----:B---3--:R-:W-:Y:S05]  /*c410*/  @!P0 BRA `(.L_x_131) ;  /* 0xfffffffc00f08947 */ /* 0x008fea000383ffff */
[----:B------:R-:W-:Y:S05]  /*c420*/  BRA `(.L_x_130) ;  /* 0xffffffb800087947 */ /* 0x000fea000383ffff */
.L_x_139:
[----:B-1----:R1:W3:Y:S02]  /*c430*/  SYNCS.PHASECHK.TRANS64.TRYWAIT P0, [R6+URZ+0x80], R5 ;  /* 0x00008005060075a7 */ /* 0x0022e400080011ff */
[----:B---3--:R-:W-:Y:S05]  /*c440*/  @!P0 NANOSLEEP.SYNCS 0x989680 ;  /* 0x009896800000895d */ /* 0x008fea0003900000 */
[----:B------:R-:W3:Y:S02]  /*c450*/  @!P0 SYNCS.PHASECHK.TRANS64 P0, [R6+URZ+0x80], R5 ;  /* 0x00008005060085a7 */ /* 0x000ee400080010ff */
[----:B---3--:R-:W-:Y:S05]  /*c460*/  @!P0 BRA `(.L_x_139) ;  /* 0xfffffffc00f08947 */ /* 0x008fea000383ffff */
[----:B------:R-:W-:Y:S05]  /*c470*/  BRA `(.L_x_138) ;  /* 0xffffffbc00dc7947 */ /* 0x000fea000383ffff */
.L_x_147:
[----:B-1----:R1:W3:Y:S02]  /*c480*/  SYNCS.PHASECHK.TRANS64.TRYWAIT P0, [R0+URZ+0x80], R6 ;  /* 0x00008006000075a7 */ /* 0x0022e400080011ff */
[----:B---3--:R-:W-:Y:S05]  /*c490*/  @!P0 NANOSLEEP.SYNCS 0x989680 ;  /* 0x009896800000895d */ /* 0x008fea0003900000 */
[----:B------:R-:W3:Y:S02]  /*c4a0*/  @!P0 SYNCS.PHASECHK.TRANS64 P0, [R0+URZ+0x80], R6 ;  /* 0x00008006000085a7 */ /* 0x000ee400080010ff */
[----:B---3--:R-:W-:Y:S05]  /*c4b0*/  @!P0 BRA `(.L_x_147) ;  /* 0xfffffffc00f08947 */ /* 0x008fea000383ffff */
[----:B------:R-:W-:Y:S05]  /*c4c0*/  BRA `(.L_x_146) ;  /* 0xffffffc400b07947 */ /* 0x000fea000383ffff */
.L_x_155:
[----:B-1----:R1:W4:Y:S02]  /*c4d0*/  SYNCS.PHASECHK.TRANS64.TRYWAIT P0, [R6+URZ+0x80], R5 ;  /* 0x00008005060075a7 */ /* 0x00232400080011ff */
[----:B----4-:R-:W-:Y:S05]  /*c4e0*/  @!P0 NANOSLEEP.SYNCS 0x989680 ;  /* 0x009896800000895d */ /* 0x010fea0003900000 */
[----:B------:R-:W4:Y:S02]  /*c4f0*/  @!P0 SYNCS.PHASECHK.TRANS64 P0, [R6+URZ+0x80], R5 ;  /* 0x00008005060085a7 */ /* 0x000f2400080010ff */
[----:B----4-:R-:W-:Y:S05]  /*c500*/  @!P0 BRA `(.L_x_155) ;  /* 0xfffffffc00f08947 */ /* 0x010fea000383ffff */
[----:B------:R-:W-:Y:S05]  /*c510*/  BRA `(.L_x_154) ;  /* 0xffffffcc00907947 */ /* 0x000fea000383ffff */
.L_x_163:
[----:B-1----:R1:W4:Y:S02]  /*c520*/  SYNCS.PHASECHK.TRANS64.TRYWAIT P0, [R6+URZ+0x80], R5 ;  /* 0x00008005060075a7 */ /* 0x00232400080011ff */
[----:B----4-:R-:W-:Y:S05]  /*c530*/  @!P0 NANOSLEEP.SYNCS 0x989680 ;  /* 0x009896800000895d */ /* 0x010fea0003900000 */
[----:B------:R-:W4:Y:S02]  /*c540*/  @!P0 SYNCS.PHASECHK.TRANS64 P0, [R6+URZ+0x80], R5 ;  /* 0x00008005060085a7 */ /* 0x000f2400080010ff */
[----:B----4-:R-:W-:Y:S05]  /*c550*/  @!P0 BRA `(.L_x_163) ;  /* 0xfffffffc00f08947 */ /* 0x010fea000383ffff */
[----:B------:R-:W-:Y:S05]  /*c560*/  BRA `(.L_x_162) ;  /* 0xffffffd4007c7947 */ /* 0x000fea000383ffff */
.L_x_171:
[----:B-1----:R1:W4:Y:S02]  /*c570*/  SYNCS.PHASECHK.TRANS64.TRYWAIT P0, [R6+URZ+0x80], R5 ;  /* 0x00008005060075a7 */ /* 0x00232400080011ff */
[----:B----4-:R-:W-:Y:S05]  /*c580*/  @!P0 NANOSLEEP.SYNCS 0x989680 ;  /* 0x009896800000895d */ /* 0x010fea0003900000 */
[----:B------:R-:W4:Y:S02]  /*c590*/  @!P0 SYNCS.PHASECHK.TRANS64 P0, [R6+URZ+0x80], R5 ;  /* 0x00008005060085a7 */ /* 0x000f2400080010ff */
[----:B----4-:R-:W-:Y:S05]  /*c5a0*/  @!P0 BRA `(.L_x_171) ;  /* 0xfffffffc00f08947 */ /* 0x010fea000383ffff */
[----:B------:R-:W-:Y:S05]  /*c5b0*/  BRA `(.L_x_170) ;  /* 0xffffffdc00607947 */ /* 0x000fea000383ffff */
.L_x_179:
[----:B-1----:R1:W3:Y:S02]  /*c5c0*/  SYNCS.PHASECHK.TRANS64.TRYWAIT P0, [R0+URZ+0x80], R76 ;  /* 0x0000804c000075a7 */ /* 0x0022e400080011ff */
[----:B---3--:R-:W-:Y:S05]  /*c5d0*/  @!P0 NANOSLEEP.SYNCS 0x989680 ;  /* 0x009896800000895d */ /* 0x008fea0003900000 */
[----:B------:R-:W3:Y:S02]  /*c5e0*/  @!P0 SYNCS.PHASECHK.TRANS64 P0, [R0+URZ+0x80], R76 ;  /* 0x0000804c000085a7 */ /* 0x000ee400080010ff */
[----:B---3--:R-:W-:Y:S05]  /*c5f0*/  @!P0 BRA `(.L_x_179) ;  /* 0xfffffffc00f08947 */ /* 0x008fea000383ffff */
[----:B------:R-:W-:Y:S05]  /*c600*/  BRA `(.L_x_178) ;  /* 0xffffffe400447947 */ /* 0x000fea000383ffff */
        .weak           $__internal_0_$__cuda_sm10x_tcgen05_guardrail_trap_col_being_dealloced_not_returned_by_alloc
        .type           $__internal_0_$__cuda_sm10x_tcgen05_guardrail_trap_col_being_dealloced_not_returned_by_alloc,@function
        .size           $__internal_0_$__cuda_sm10x_tcgen05_guardrail_trap_col_being_dealloced_not_returned_by_alloc,($__internal_1_$__cuda_sm10x_tcgen05_guardrail_trap_phase_invalid_during_alloc - $__internal_0_$__cuda_sm10x_tcgen05_guardrail_trap_col_being_dealloced_not_returned_by_alloc)
$__internal_0_$__cuda_sm10x_tcgen05_guardrail_trap_col_being_dealloced_not_returned_by_alloc:
[----:B------:R-:W-:Y:S05]  /*c610*/  BPT.TRAP 0x1 ;  /* 0x000000040000795c */ /* 0x000fea0000300000 */
[----:B------:R-:W-:-:S04]  /*c620*/  HFMA2 R3, -RZ, RZ, 0, 0 ;  /* 0x00000000ff037431 */ /* 0x000fc800000001ff */
[----:B------:R-:W-:Y:S05]  /*c630*/  RET.REL.NODEC R2 `(_ZN7cutlass13device_kernelINS_4gemm6kernel13GemmUniversalIN4cute5tupleIJiiiiEEENS1_10collective13CollectiveMmaINS1_35MainloopSm100TmaUmmaWarpSpecializedILi8ELi2ELi4ENS5_IJNS4_1CILi4EEENSA_ILi1EEESC_EEEEENS5_IJNSA_ILi128EEENSA_ILi256EEENSA_ILi32EEEEEEfNS5_IJlSC_lEEEfSJ_NS4_8TiledMMAINS4_8MMA_AtomIJNS4_23SM100_MMA_TF32_2x1SM_SSINS_10tfloat32_tESN_fLi128ELi256ELNS4_4UMMA5MajorE0ELSP_0ELNSO_7ScaleInE0ELSQ_0EEEEEENS4_6LayoutINS5_IJSC_SC_SC_EEENS5_IJNSA_ILi0EEESV_SV_EEEEENS5_IJNS4_10UnderscoreESY_SY_EEEEENS4_18SM100_TMA_2SM_LOADENS4_14ComposedLayoutINS4_7SwizzleILi3ELi4ELi3EEENS4_18smem_ptr_flag_bitsILi32EEENST_INS5_IJNSA_ILi8EEESH_EEENS5_IJSH_SC_EEEEEEEvNS4_8identityENS4_28SM100_TMA_2SM_LOAD_MULTICASTES1B_vS1C_EENS_8epilogue10collective18CollectiveEpilogueINS1F_23Sm100TmaWarpSpecializedILi4ELi2ELi16ELb1ELb0EEEJNS5_IJNSA_ILi64EEESG_SH_EEENS5_IJNST_IS1K_SC_EENST_INS5_IJNSA_ILi16EEENSA_ILi2EEEEEENS5_IJSC_SF_EEEEEEEEfSJ_fSJ_NS1F_6fusion15FusionCallbacksIS1J_NS1T_17LinearCombinationIffffLNS_15FloatRoundStyleE2EEES1L_S1S_JEEENS4_5SM1004TMEM4LOAD26SM100_TMEM_LOAD_32dp32b16xENS4_13SM90_TMA_LOADENS12_INS13_ILi2ELi4ELi3EEES16_NST_INS5_IJS17_S1N_EEENS5_IJS1N_SC_EEEEEEENS4_39AutoVectorizingCopyWithAssumedAlignmentILi128EEENS4_14SM90_TMA_STOREES28_S2A_S2A_EEEvvEEEEvNT_6ParamsE) ;  /* 0xffffff3802707950 */ /* 0x000fea0003c3ffff */
        .weak           $__internal_1_$__cuda_sm10x_tcgen05_guardrail_trap_phase_invalid_during_alloc
        .type           $__internal_1_$__cuda_sm10x_tcgen05_guardrail_trap_phase_invalid_during_alloc,@function
        .size           $__internal_1_$__cuda_sm10x_tcgen05_guardrail_trap_phase_invalid_during_alloc,($__internal_2_$__cuda_sm10x_tcgen05_guardrail_trap_unallocated_columns_being_dealloced - $__internal_1_$__cuda_sm10x_tcgen05_guardrail_trap_phase_invalid_during_alloc)
$__internal_1_$__cuda_sm10x_tcgen05_guardrail_trap_phase_invalid_during_alloc:
[----:B------:R-:W-:Y:S05]  /*c640*/  BPT.TRAP 0x1 ;  /* 0x000000040000795c */ /* 0x000fea0000300000 */
[----:B------:R-:W-:-:S04]  /*c650*/  MOV R5, 0x0 ;  /* 0x0000000000057802 */ /* 0x000fc80000000f00 */
[----:B------:R-:W-:Y:S05]  /*c660*/  RET.REL.NODEC R4 `(_ZN7cutlass13device_kernelINS_4gemm6kernel13GemmUniversalIN4cute5tupleIJiiiiEEENS1_10collective13CollectiveMmaINS1_35MainloopSm100TmaUmmaWarpSpecializedILi8ELi2ELi4ENS5_IJNS4_1CILi4EEENSA_ILi1EEESC_EEEEENS5_IJNSA_ILi128EEENSA_ILi256EEENSA_ILi32EEEEEEfNS5_IJlSC_lEEEfSJ_NS4_8TiledMMAINS4_8MMA_AtomIJNS4_23SM100_MMA_TF32_2x1SM_SSINS_10tfloat32_tESN_fLi128ELi256ELNS4_4UMMA5MajorE0ELSP_0ELNSO_7ScaleInE0ELSQ_0EEEEEENS4_6LayoutINS5_IJSC_SC_SC_EEENS5_IJNSA_ILi0EEESV_SV_EEEEENS5_IJNS4_10UnderscoreESY_SY_EEEEENS4_18SM100_TMA_2SM_LOADENS4_14ComposedLayoutINS4_7SwizzleILi3ELi4ELi3EEENS4_18smem_ptr_flag_bitsILi32EEENST_INS5_IJNSA_ILi8EEESH_EEENS5_IJSH_SC_EEEEEEEvNS4_8identityENS4_28SM100_TMA_2SM_LOAD_MULTICASTES1B_vS1C_EENS_8epilogue10collective18CollectiveEpilogueINS1F_23Sm100TmaWarpSpecializedILi4ELi2ELi16ELb1ELb0EEEJNS5_IJNSA_ILi64EEESG_SH_EEENS5_IJNST_IS1K_SC_EENST_INS5_IJNSA_ILi16EEENSA_ILi2EEEEEENS5_IJSC_SF_EEEEEEEEfSJ_fSJ_NS1F_6fusion15FusionCallbacksIS1J_NS1T_17LinearCombinationIffffLNS_15FloatRoundStyleE2EEES1L_S1S_JEEENS4_5SM1004TMEM4LOAD26SM100_TMEM_LOAD_32dp32b16xENS4_13SM90_TMA_LOADENS12_INS13_ILi2ELi4ELi3EEES16_NST_INS5_IJS17_S1N_EEENS5_IJS1N_SC_EEEEEEENS4_39AutoVectorizingCopyWithAssumedAlignmentILi128EEENS4_14SM90_TMA_STOREES28_S2A_S2A_EEEvvEEEEvNT_6ParamsE) ;  /* 0xffffff3804647950 */ /* 0x000fea0003c3ffff */
        .weak           $__internal_2_$__cuda_sm10x_tcgen05_guardrail_trap_unallocated_columns_being_dealloced
        .type           $__internal_2_$__cuda_sm10x_tcgen05_guardrail_trap_unallocated_columns_being_dealloced,@function
        .size           $__internal_2_$__cuda_sm10x_tcgen05_guardrail_trap_unallocated_columns_being_dealloced,(.L_x_253 - $__internal_2_$__cuda_sm10x_tcgen05_guardrail_trap_unallocated_columns_being_dealloced)
$__internal_2_$__cuda_sm10x_tcgen05_guardrail_trap_unallocated_columns_being_dealloced:
[----:B------:R-:W-:Y:S05]  /*c670*/  BPT.TRAP 0x1 ;  /* 0x000000040000795c */ /* 0x000fea0000300000 */
[----:B------:R-:W-:-:S04]  /*c680*/  HFMA2 R3, -RZ, RZ, 0, 0 ;  /* 0x00000000ff037431 */ /* 0x000fc800000001ff */
[----:B------:R-:W-:Y:S05]  /*c690*/  RET.REL.NODEC R2 `(_ZN7cutlass13device_kernelINS_4gemm6kernel13GemmUniversalIN4cute5tupleIJiiiiEEENS1_10collective13CollectiveMmaINS1_35MainloopSm100TmaUmmaWarpSpecializedILi8ELi2ELi4ENS5_IJNS4_1CILi4EEENSA_ILi1EEESC_EEEEENS5_IJNSA_ILi128EEENSA_ILi256EEENSA_ILi32EEEEEEfNS5_IJlSC_lEEEfSJ_NS4_8TiledMMAINS4_8MMA_AtomIJNS4_23SM100_MMA_TF32_2x1SM_SSINS_10tfloat32_tESN_fLi128ELi256ELNS4_4UMMA5MajorE0ELSP_0ELNSO_7ScaleInE0ELSQ_0EEEEEENS4_6LayoutINS5_IJSC_SC_SC_EEENS5_IJNSA_ILi0EEESV_SV_EEEEENS5_IJNS4_10UnderscoreESY_SY_EEEEENS4_18SM100_TMA_2SM_LOADENS4_14ComposedLayoutINS4_7SwizzleILi3ELi4ELi3EEENS4_18smem_ptr_flag_bitsILi32EEENST_INS5_IJNSA_ILi8EEESH_EEENS5_IJSH_SC_EEEEEEEvNS4_8identityENS4_28SM100_TMA_2SM_LOAD_MULTICASTES1B_vS1C_EENS_8epilogue10collective18CollectiveEpilogueINS1F_23Sm100TmaWarpSpecializedILi4ELi2ELi16ELb1ELb0EEEJNS5_IJNSA_ILi64EEESG_SH_EEENS5_IJNST_IS1K_SC_EENST_INS5_IJNSA_ILi16EEENSA_ILi2EEEEEENS5_IJSC_SF_EEEEEEEEfSJ_fSJ_NS1F_6fusion15FusionCallbacksIS1J_NS1T_17LinearCombinationIffffLNS_15FloatRoundStyleE2EEES1L_S1S_JEEENS4_5SM1004TMEM4LOAD26SM100_TMEM_LOAD_32dp32b16xENS4_13SM90_TMA_LOADENS12_INS13_ILi2ELi4ELi3EEES16_NST_INS5_IJS17_S1N_EEENS5_IJS1N_SC_EEEEEEENS4_39AutoVectorizingCopyWithAssumedAlignmentILi128EEENS4_14SM90_TMA_STOREES28_S2A_S2A_EEEvvEEEEvNT_6ParamsE) ;  /* 0xffffff3802587950 */ /* 0x000fea0003c3ffff */
.L_x_252:
[----:B------:R-:W-:-:S00]  /*c6a0*/  BRA `(.L_x_252) ;  /* 0xfffffffc00fc7947 */ /* 0x000fc0000383ffff */
[----:B------:R-:W-:-:S00]  /*c6b0*/  NOP ;  /* 0x0000000000007918 */ /* 0x000fc00000000000 */
        /* <DEDUP_REMOVED lines=12> */
.L_x_253:


//--------------------- .nv.global.init           --------------------------
	.section	.nv.global.init,"aw",@progbits
.nv.global.init:
	.type		$str$27,@object
	.size		$str$27,($str$28 - $str$27)
$str$27:
        /*0000*/ 	.byte	0x28, 0x61, 0x64, 0x64, 0x72, 0x65, 0x73, 0x73, 0x20, 0x26, 0x20, 0x6d, 0x61, 0x73, 0x6b, 0x29
        /*0010*/ 	.byte	0x20, 0x3d, 0x3d, 0x20, 0x30, 0x00
	.type		$str$28,@object
	.size		$str$28,($str$26 - $str$28)
$str$28:
        /*0016*/ 	.byte	0x2f, 0x74, 0x6d, 0x70, 0x2f, 0x63, 0x75, 0x74, 0x6c, 0x61, 0x73, 0x73, 0x5f, 0x73, 0x77, 0x65
        /*0026*/ 	.byte	0x65, 0x70, 0x5f, 0x73, 0x72, 0x63, 0x2f, 0x69, 0x6e, 0x63, 0x6c, 0x75, 0x64, 0x65, 0x2f, 0x63
        /*0036*/ 	.byte	0x75, 0x74, 0x65, 0x2f, 0x70, 0x6f, 0x69, 0x6e, 0x74, 0x65, 0x72, 0x5f, 0x66, 0x6c, 0x61, 0x67
        /*0046*/ 	.byte	0x67, 0x65, 0x64, 0x2e, 0x68, 0x70, 0x70, 0x00
	.type		$str$26,@object
	.size		$str$26,($str$25 - $str$26)
$str$26:
        /*004e*/ 	.byte	0x2f, 0x74, 0x6d, 0x70, 0x2f, 0x63, 0x75, 0x74, 0x6c, 0x61, 0x73, 0x73, 0x5f, 0x73, 0x77, 0x65
        /*005e*/ 	.byte	0x65, 0x70, 0x5f, 0x73, 0x72, 0x63, 0x2f, 0x69, 0x6e, 0x63, 0x6c, 0x75, 0x64, 0x65, 0x2f, 0x63
        /*006e*/ 	.byte	0x75, 0x74, 0x65, 0x2f, 0x61, 0x74, 0x6f, 0x6d, 0x2f, 0x63, 0x6f, 0x70, 0x79, 0x5f, 0x74, 0x72
        /*007e*/ 	.byte	0x61, 0x69, 0x74, 0x73, 0x5f, 0x73, 0x6d, 0x31, 0x30, 0x30, 0x2e, 0x68, 0x70, 0x70, 0x00
	.type		$str$25,@object
	.size		$str$25,(__unnamed_1 - $str$25)
$str$25:
        /*008d*/ 	.byte	0x28, 0x28, 0x75, 0x69, 0x6e, 0x74, 0x33, 0x32, 0x5f, 0x74, 0x28, 0x74, 0x68, 0x72, 0x65, 0x61
        /*009d*/ 	.byte	0x64, 0x49, 0x64, 0x78, 0x2e, 0x78, 0x29, 0x20, 0x2f, 0x20, 0x33, 0x32, 0x29, 0x20, 0x25, 0x20
        /*00ad*/ 	.byte	0x34, 0x29, 0x20, 0x3d, 0x3d, 0x20, 0x28, 0x28, 0x28, 0x74, 0x6d, 0x65, 0x6d, 0x5f, 0x61, 0x64
        /*00bd*/ 	.byte	0x64, 0x72, 0x20, 0x3e, 0x3e, 0x20, 0x31, 0x36, 0x29, 0x20, 0x2f, 0x20, 0x33, 0x32, 0x29, 0x20
        /*00cd*/ 	.byte	0x25, 0x20, 0x34, 0x29, 0x00
	.type		__unnamed_1,@object
	.size		__unnamed_1,(__unnamed_2 - __unnamed_1)
__unnamed_1:
        /*00d2*/ 	.byte	0x61, 0x75, 0x74, 0x6f, 0x20, 0x63, 0x75, 0x74, 0x65, 0x3a, 0x3a, 0x61, 0x73, 0x5f, 0x70, 0x6f
        /* <DEDUP_REMOVED lines=23> */
        /*0252*/ 	.byte	0x3a, 0x3a, 0x43, 0x3c, 0x32, 0x30, 0x34, 0x38, 0x3e, 0x3e, 0x3e, 0x3e, 0x5d, 0x00
	.type		__unnamed_2,@object
	.size		__unnamed_2,(.L_2 - __unnamed_2)
__unnamed_2:
        /* <DEDUP_REMOVED lines=42> */
        /*0500*/ 	.byte	0x3e, 0x5d, 0x00
.L_2:


//--------------------- .nv.shared._ZN7cutlass13device_kernelINS_4gemm6kernel13GemmUniversalIN4cute5tupleIJiiiiEEENS1_10collective13CollectiveMmaINS1_35MainloopSm100TmaUmmaWarpSpecializedILi8ELi2ELi4ENS5_IJNS4_1CILi4EEENSA_ILi1EEESC_EEEEENS5_IJNSA_ILi128EEENSA_ILi256EEENSA_ILi32EEEEEEfNS5_IJlSC_lEEEfSJ_NS4_8TiledMMAINS4_8MMA_AtomIJNS4_23SM100_MMA_TF32_2x1SM_SSINS_10tfloat32_tESN_fLi128ELi256ELNS4_4UMMA5MajorE0ELSP_0ELNSO_7ScaleInE0ELSQ_0EEEEEENS4_6LayoutINS5_IJSC_SC_SC_EEENS5_IJNSA_ILi0EEESV_SV_EEEEENS5_IJNS4_10UnderscoreESY_SY_EEEEENS4_18SM100_TMA_2SM_LOADENS4_14ComposedLayoutINS4_7SwizzleILi3ELi4ELi3EEENS4_18smem_ptr_flag_bitsILi32EEENST_INS5_IJNSA_ILi8EEESH_EEENS5_IJSH_SC_EEEEEEEvNS4_8identityENS4_28SM100_TMA_2SM_LOAD_MULTICASTES1B_vS1C_EENS_8epilogue10collective18CollectiveEpilogueINS1F_23Sm100TmaWarpSpecializedILi4ELi2ELi16ELb1ELb0EEEJNS5_IJNSA_ILi64EEESG_SH_EEENS5_IJNST_IS1K_SC_EENST_INS5_IJNSA_ILi16EEENSA_ILi2EEEEEENS5_IJSC_SF_EEEEEEEEfSJ_fSJ_NS1F_6fusion15FusionCallbacksIS1J_NS1T_17LinearCombinationIffffLNS_15FloatRoundStyleE2EEES1L_S1S_JEEENS4_5SM1004TMEM4LOAD26SM100_TMEM_LOAD_32dp32b16xENS4_13SM90_TMA_LOADENS12_INS13_ILi2ELi4ELi3EEES16_NST_INS5_IJS17_S1N_EEENS5_IJS1N_SC_EEEEEEENS4_39AutoVectorizingCopyWithAssumedAlignmentILi128EEENS4_14SM90_TMA_STOREES28_S2A_S2A_EEEvvEEEEvNT_6ParamsE --------------------------
	.section	.nv.shared._ZN7cutlass13device_kernelINS_4gemm6kernel13GemmUniversalIN4cute5tupleIJiiiiEEENS1_10collective13CollectiveMmaINS1_35MainloopSm100TmaUmmaWarpSpecializedILi8ELi2ELi4ENS5_IJNS4_1CILi4EEENSA_ILi1EEESC_EEEEENS5_IJNSA_ILi128EEENSA_ILi256EEENSA_ILi32EEEEEEfNS5_IJlSC_lEEEfSJ_NS4_8TiledMMAINS4_8MMA_AtomIJNS4_23SM100_MMA_TF32_2x1SM_SSINS_10tfloat32_tESN_fLi128ELi256ELNS4_4UMMA5MajorE0ELSP_0ELNSO_7ScaleInE0ELSQ_0EEEEEENS4_6LayoutINS5_IJSC_SC_SC_EEENS5_IJNSA_ILi0EEESV_SV_EEEEENS5_IJNS4_10UnderscoreESY_SY_EEEEENS4_18SM100_TMA_2SM_LOADENS4_14ComposedLayoutINS4_7SwizzleILi3ELi4ELi3EEENS4_18smem_ptr_flag_bitsILi32EEENST_INS5_IJNSA_ILi8EEESH_EEENS5_IJSH_SC_EEEEEEEvNS4_8identityENS4_28SM100_TMA_2SM_LOAD_MULTICASTES1B_vS1C_EENS_8epilogue10collective18CollectiveEpilogueINS1F_23Sm100TmaWarpSpecializedILi4ELi2ELi16ELb1ELb0EEEJNS5_IJNSA_ILi64EEESG_SH_EEENS5_IJNST_IS1K_SC_EENST_INS5_IJNSA_ILi16EEENSA_ILi2EEEEEENS5_IJSC_SF_EEEEEEEEfSJ_fSJ_NS1F_6fusion15FusionCallbacksIS1J_NS1T_17LinearCombinationIffffLNS_15FloatRoundStyleE2EEES1L_S1S_JEEENS4_5SM1004TMEM4LOAD26SM100_TMEM_LOAD_32dp32b16xENS4_13SM90_TMA_LOADENS12_INS13_ILi2ELi4ELi3EEES16_NST_INS5_IJS17_S1N_EEENS5_IJS1N_SC_EEEEEEENS4_39AutoVectorizingCopyWithAssumedAlignmentILi128EEENS4_14SM90_TMA_STOREES28_S2A_S2A_EEEvvEEEEvNT_6ParamsE,"aw",@nobits
	.sectionflags	@""
	.align	16
	.zero		1024


//--------------------- .nv.shared.reserved.0     --------------------------
	.section	.nv.shared.reserved.0,"aw",@nobits
	.weak		__nv_reservedSMEM_offset_0_alias
	.size		__nv_reservedSMEM_offset_0_alias, 0, 64
	.other		__nv_reservedSMEM_offset_0_alias,@"STO_CUDA_RESERVED_SHARED STV_DEFAULT"
__nv_reservedSMEM_offset_0_alias:
	.zero		0
.nv.shared.reserved.0:
	.zero		64
	.weak		__nv_reservedSMEM_tcgen05_partition
	.type		__nv_reservedSMEM_tcgen05_partition,@object
	.size		__nv_reservedSMEM_tcgen05_partition,(.L_0 - __nv_reservedSMEM_tcgen05_partition)
__nv_reservedSMEM_tcgen05_partition:
	.zero		32
.L_0:


//--------------------- .nv.global                --------------------------
	.section	.nv.global,"aw",@nobits
.nv.global:
	.type		_ZN40_INTERNAL_91be5ca7_4_k_cu_f6239f20_179334cute1_E,@object
	.size		_ZN40_INTERNAL_91be5ca7_4_k_cu_f6239f20_179334cute1_E,(_ZN40_INTERNAL_91be5ca7_4_k_cu_f6239f20_179334cuda3std3__45__cpo6cbeginE - _ZN40_INTERNAL_91be5ca7_4_k_cu_f6239f20_179334cute1_E)
_ZN40_INTERNAL_91be5ca7_4_k_cu_f6239f20_179334cute1_E:
	.zero		1
	.type		_ZN40_INTERNAL_91be5ca7_4_k_cu_f6239f20_179334cuda3std3__45__cpo6cbeginE,@object
	.size		_ZN40_INTERNAL_91be5ca7_4_k_cu_f6239f20_179334cuda3std3__45__cpo6cbeginE,(_ZN40_INTERNAL_91be5ca7_4_k_cu_f6239f20_179334cuda3std3__48in_placeE - _ZN40_INTERNAL_91be5ca7_4_k_cu_f6239f20_179334cuda3std3__45__cpo6cbeginE)
_ZN40_INTERNAL_91be5ca7_4_k_cu_f6239f20_179334cuda3std3__45__cpo6cbeginE:
	.zero		1
	.type		_ZN40_INTERNAL_91be5ca7_4_k_cu_f6239f20_179334cuda3std3__48in_placeE,@object
	.size		_ZN40_INTERNAL_91be5ca7_4_k_cu_f6239f20_179334cuda3std3__48in_placeE,(_ZN40_INTERNAL_91be5ca7_4_k_cu_f6239f20_179334cuda3std6ranges3__45__cpo9iter_moveE - _ZN40_INTERNAL_91be5ca7_4_k_cu_f6239f20_179334cuda3std3__48in_placeE)
_ZN40_INTERNAL_91be5ca7_4_k_cu_f6239f20_179334cuda3std3__48in_placeE:
	.zero		1
	.type		_ZN40_INTERNAL_91be5ca7_4_k_cu_f6239f20_179334cuda3std6ranges3__45__cpo9iter_moveE,@object
	.size		_ZN40_INTERNAL_91be5ca7_4_k_cu_f6239f20_179334cuda3std6ranges3__45__cpo9iter_moveE,(_ZN40_INTERNAL_91be5ca7_4_k_cu_f6239f20_179334cuda3std3__45__cpo5beginE - _ZN40_INTERNAL_91be5ca7_4_k_cu_f6239f20_179334cuda3std6ranges3__45__cpo9iter_moveE)
_ZN40_INTERNAL_91be5ca7_4_k_cu_f6239f20_179334cuda3std6ranges3__45__cpo9iter_moveE:
	.zero		1
	.type		_ZN40_INTERNAL_91be5ca7_4_k_cu_f6239f20_179334cuda3std3__45__cpo5beginE,@object
	.size		_ZN40_INTERNAL_91be5ca7_4_k_cu_f6239f20_179334cuda3std3__45__cpo5beginE,(_ZN40_INTERNAL_91be5ca7_4_k_cu_f6239f20_179334cuda3std3__442_GLOBAL__N__91be5ca7_4_k_cu_f6239f20_179336ignoreE - _ZN40_INTERNAL_91be5ca7_4_k_cu_f6239f20_179334cuda3std3__45__cpo5beginE)
_ZN40_INTERNAL_91be5ca7_4_k_cu_f6239f20_179334cuda3std3__45__cpo5beginE:
	.zero		1
	.type		_ZN40_INTERNAL_91be5ca7_4_k_cu_f6239f20_179334cuda3std3__442_GLOBAL__N__91be5ca7_4_k_cu_f6239f20_179336ignoreE,@object
	.size		_ZN40_INTERNAL_91be5ca7_4_k_cu_f6239f20_179334cuda3std3__442_GLOBAL__N__91be5ca7_4_k_cu_f6239f20_179336ignoreE,(_ZN40_INTERNAL_91be5ca7_4_k_cu_f6239f20_179334cute7productE - _ZN40_INTERNAL_91be5ca7_4_k_cu_f6239f20_179334cuda3std3__442_GLOBAL__N__91be5ca7_4_k_cu_f6239f20_179336ignoreE)
_ZN40_INTERNAL_91be5ca7_4_k_cu_f6239f20_179334cuda3std3__442_GLOBAL__N__91be5ca7_4_k_cu_f6239f20_179336ignoreE:
	.zero		1
	.type		_ZN40_INTERNAL_91be5ca7_4_k_cu_f6239f20_179334cute7productE,@object
	.size		_ZN40_INTERNAL_91be5ca7_4_k_cu_f6239f20_179334cute7productE,(_ZN40_INTERNAL_91be5ca7_4_k_cu_f6239f20_179334cuda3std3__45__cpo3endE - _ZN40_INTERNAL_91be5ca7_4_k_cu_f6239f20_179334cute7productE)
_ZN40_INTERNAL_91be5ca7_4_k_cu_f6239f20_179334cute7productE:
	.zero		1
	.type		_ZN40_INTERNAL_91be5ca7_4_k_cu_f6239f20_179334cuda3std3__45__cpo3endE,@object
	.size		_ZN40_INTERNAL_91be5ca7_4_k_cu_f6239f20_179334cuda3std3__45__cpo3endE,(_ZN40_INTERNAL_91be5ca7_4_k_cu_f6239f20_179334cuda3std3__419piecewise_constructE - _ZN40_INTERNAL_91be5ca7_4_k_cu_f6239f20_179334cuda3std3__45__cpo3endE)
_ZN40_INTERNAL_91be5ca7_4_k_cu_f6239f20_179334cuda3std3__45__cpo3endE:
	.zero		1
	.type		_ZN40_INTERNAL_91be5ca7_4_k_cu_f6239f20_179334cuda3std3__419piecewise_constructE,@object
	.size		_ZN40_INTERNAL_91be5ca7_4_k_cu_f6239f20_179334cuda3std3__419piecewise_constructE,(_ZN40_INTERNAL_91be5ca7_4_k_cu_f6239f20_179334cuda3std3__45__cpo4cendE - _ZN40_INTERNAL_91be5ca7_4_k_cu_f6239f20_179334cuda3std3__419piecewise_constructE)
_ZN40_INTERNAL_91be5ca7_4_k_cu_f6239f20_179334cuda3std3__419piecewise_constructE:
	.zero		1
	.type		_ZN40_INTERNAL_91be5ca7_4_k_cu_f6239f20_179334cuda3std3__45__cpo4cendE,@object
	.size		_ZN40_INTERNAL_91be5ca7_4_k_cu_f6239f20_179334cuda3std3__45__cpo4cendE,(_ZN40_INTERNAL_91be5ca7_4_k_cu_f6239f20_179334cuda3std6ranges3__45__cpo4swapE - _ZN40_INTERNAL_91be5ca7_4_k_cu_f6239f20_179334cuda3std3__45__cpo4cendE)
_ZN40_INTERNAL_91be5ca7_4_k_cu_f6239f20_179334cuda3std3__45__cpo4cendE:
	.zero		1
	.type		_ZN40_INTERNAL_91be5ca7_4_k_cu_f6239f20_179334cuda3std6ranges3__45__cpo4swapE,@object
	.size		_ZN40_INTERNAL_91be5ca7_4_k_cu_f6239f20_179334cuda3std6ranges3__45__cpo4swapE,(.L_10 - _ZN40_INTERNAL_91be5ca7_4_k_cu_f6239f20_179334cuda3std6ranges3__45__cpo4swapE)
_ZN40_INTERNAL_91be5ca7_4_k_cu_f6239f20_179334cuda3std6ranges3__45__cpo4swapE:
	.zero		1
.L_10:


//--------------------- .nv.constant0._ZN7cutlass13device_kernelINS_4gemm6kernel13GemmUniversalIN4cute5tupleIJiiiiEEENS1_10collective13CollectiveMmaINS1_35MainloopSm100TmaUmmaWarpSpecializedILi8ELi2ELi4ENS5_IJNS4_1CILi4EEENSA_ILi1EEESC_EEEEENS5_IJNSA_ILi128EEENSA_ILi256EEENSA_ILi32EEEEEEfNS5_IJlSC_lEEEfSJ_NS4_8TiledMMAINS4_8MMA_AtomIJNS4_23SM100_MMA_TF32_2x1SM_SSINS_10tfloat32_tESN_fLi128ELi256ELNS4_4UMMA5MajorE0ELSP_0ELNSO_7ScaleInE0ELSQ_0EEEEEENS4_6LayoutINS5_IJSC_SC_SC_EEENS5_IJNSA_ILi0EEESV_SV_EEEEENS5_IJNS4_10UnderscoreESY_SY_EEEEENS4_18SM100_TMA_2SM_LOADENS4_14ComposedLayoutINS4_7SwizzleILi3ELi4ELi3EEENS4_18smem_ptr_flag_bitsILi32EEENST_INS5_IJNSA_ILi8EEESH_EEENS5_IJSH_SC_EEEEEEEvNS4_8identityENS4_28SM100_TMA_2SM_LOAD_MULTICASTES1B_vS1C_EENS_8epilogue10collective18CollectiveEpilogueINS1F_23Sm100TmaWarpSpecializedILi4ELi2ELi16ELb1ELb0EEEJNS5_IJNSA_ILi64EEESG_SH_EEENS5_IJNST_IS1K_SC_EENST_INS5_IJNSA_ILi16EEENSA_ILi2EEEEEENS5_IJSC_SF_EEEEEEEEfSJ_fSJ_NS1F_6fusion15FusionCallbacksIS1J_NS1T_17LinearCombinationIffffLNS_15FloatRoundStyleE2EEES1L_S1S_JEEENS4_5SM1004TMEM4LOAD26SM100_TMEM_LOAD_32dp32b16xENS4_13SM90_TMA_LOADENS12_INS13_ILi2ELi4ELi3EEES16_NST_INS5_IJS17_S1N_EEENS5_IJS1N_SC_EEEEEEENS4_39AutoVectorizingCopyWithAssumedAlignmentILi128EEENS4_14SM90_TMA_STOREES28_S2A_S2A_EEEvvEEEEvNT_6ParamsE --------------------------
	.section	.nv.constant0._ZN7cutlass13device_kernelINS_4gemm6kernel13GemmUniversalIN4cute5tupleIJiiiiEEENS1_10collective13CollectiveMmaINS1_35MainloopSm100TmaUmmaWarpSpecializedILi8ELi2ELi4ENS5_IJNS4_1CILi4EEENSA_ILi1EEESC_EEEEENS5_IJNSA_ILi128EEENSA_ILi256EEENSA_ILi32EEEEEEfNS5_IJlSC_lEEEfSJ_NS4_8TiledMMAINS4_8MMA_AtomIJNS4_23SM100_MMA_TF32_2x1SM_SSINS_10tfloat32_tESN_fLi128ELi256ELNS4_4UMMA5MajorE0ELSP_0ELNSO_7ScaleInE0ELSQ_0EEEEEENS4_6LayoutINS5_IJSC_SC_SC_EEENS5_IJNSA_ILi0EEESV_SV_EEEEENS5_IJNS4_10UnderscoreESY_SY_EEEEENS4_18SM100_TMA_2SM_LOADENS4_14ComposedLayoutINS4_7SwizzleILi3ELi4ELi3EEENS4_18smem_ptr_flag_bitsILi32EEENST_INS5_IJNSA_ILi8EEESH_EEENS5_IJSH_SC_EEEEEEEvNS4_8identityENS4_28SM100_TMA_2SM_LOAD_MULTICASTES1B_vS1C_EENS_8epilogue10collective18CollectiveEpilogueINS1F_23Sm100TmaWarpSpecializedILi4ELi2ELi16ELb1ELb0EEEJNS5_IJNSA_ILi64EEESG_SH_EEENS5_IJNST_IS1K_SC_EENST_INS5_IJNSA_ILi16EEENSA_ILi2EEEEEENS5_IJSC_SF_EEEEEEEEfSJ_fSJ_NS1F_6fusion15FusionCallbacksIS1J_NS1T_17LinearCombinationIffffLNS_15FloatRoundStyleE2EEES1L_S1S_JEEENS4_5SM1004TMEM4LOAD26SM100_TMEM_LOAD_32dp32b16xENS4_13SM90_TMA_LOADENS12_INS13_ILi2ELi4ELi3EEES16_NST_INS5_IJS17_S1N_EEENS5_IJS1N_SC_EEEEEEENS4_39AutoVectorizingCopyWithAssumedAlignmentILi128EEENS4_14SM90_TMA_STOREES28_S2A_S2A_EEEvvEEEEvNT_6ParamsE,"a",@progbits
	.sectionflags	@""
	.align	4
.nv.constant0._ZN7cutlass13device_kernelINS_4gemm6kernel13GemmUniversalIN4cute5tupleIJiiiiEEENS1_10collective13CollectiveMmaINS1_35MainloopSm100TmaUmmaWarpSpecializedILi8ELi2ELi4ENS5_IJNS4_1CILi4EEENSA_ILi1EEESC_EEEEENS5_IJNSA_ILi128EEENSA_ILi256EEENSA_ILi32EEEEEEfNS5_IJlSC_lEEEfSJ_NS4_8TiledMMAINS4_8MMA_AtomIJNS4_23SM100_MMA_TF32_2x1SM_SSINS_10tfloat32_tESN_fLi128ELi256ELNS4_4UMMA5MajorE0ELSP_0ELNSO_7ScaleInE0ELSQ_0EEEEEENS4_6LayoutINS5_IJSC_SC_SC_EEENS5_IJNSA_ILi0EEESV_SV_EEEEENS5_IJNS4_10UnderscoreESY_SY_EEEEENS4_18SM100_TMA_2SM_LOADENS4_14ComposedLayoutINS4_7SwizzleILi3ELi4ELi3EEENS4_18smem_ptr_flag_bitsILi32EEENST_INS5_IJNSA_ILi8EEESH_EEENS5_IJSH_SC_EEEEEEEvNS4_8identityENS4_28SM100_TMA_2SM_LOAD_MULTICASTES1B_vS1C_EENS_8epilogue10collective18CollectiveEpilogueINS1F_23Sm100TmaWarpSpecializedILi4ELi2ELi16ELb1ELb0EEEJNS5_IJNSA_ILi64EEESG_SH_EEENS5_IJNST_IS1K_SC_EENST_INS5_IJNSA_ILi16EEENSA_ILi2EEEEEENS5_IJSC_SF_EEEEEEEEfSJ_fSJ_NS1F_6fusion15FusionCallbacksIS1J_NS1T_17LinearCombinationIffffLNS_15FloatRoundStyleE2EEES1L_S1S_JEEENS4_5SM1004TMEM4LOAD26SM100_TMEM_LOAD_32dp32b16xENS4_13SM90_TMA_LOADENS12_INS13_ILi2ELi4ELi3EEES16_NST_INS5_IJS17_S1N_EEENS5_IJS1N_SC_EEEEEEENS4_39AutoVectorizingCopyWithAssumedAlignmentILi128EEENS4_14SM90_TMA_STOREES28_S2A_S2A_EEEvvEEEEvNT_6ParamsE:
	.zero		2944


//--------------------- SYMBOLS --------------------------

	.type		.nv.reservedSmem.offset0,@object
	.size		.nv.reservedSmem.offset0,0x4
	.type		.nv.reservedSmem.cap,@object
	.size		.nv.reservedSmem.cap,0x4
	.type		__assertfail,@function
